//
// Generated by NVIDIA NVVM Compiler
//
// Compiler Build ID: CL-36424714
// Cuda compilation tools, release 13.0, V13.0.88
// Based on NVVM 20.0.0
//

.version 9.0
.target sm_100
.address_size 64

	// .globl	_Z19setup_random_kernelP17curandStateXORWOW
.global .align 4 .b8 precalc_xorwow_matrix[102400];
.global .align 4 .b8 precalc_xorwow_offset_matrix[102400];
.global .align 4 .b8 mrg32k3aM1[2304];
.global .align 4 .b8 mrg32k3aM2[2304];
.global .align 4 .b8 mrg32k3aM1SubSeq[2016];
.global .align 4 .b8 mrg32k3aM2SubSeq[2016];
.global .align 4 .b8 mrg32k3aM1Seq[2304];
.global .align 4 .b8 mrg32k3aM2Seq[2304];
.const .align 8 .b8 __cr_lgamma_table[72];

.visible .entry _Z19setup_random_kernelP17curandStateXORWOW(
	.param .u64 .ptr .align 1 _Z19setup_random_kernelP17curandStateXORWOW_param_0
)
{
	.reg .pred 	%p<24>;
	.reg .b32 	%r<406>;
	.reg .b64 	%rd<18>;

	ld.param.u64 	%rd8, [_Z19setup_random_kernelP17curandStateXORWOW_param_0];
	cvta.to.global.u64 	%rd9, %rd8;
	mov.u32 	%r182, %tid.x;
	mov.u32 	%r183, %ctaid.x;
	mov.u32 	%r184, %ntid.x;
	mad.lo.s32 	%r185, %r183, %r184, %r182;
	cvt.s64.s32 	%rd17, %r185;
	mul.wide.s32 	%rd10, %r185, 48;
	add.s64 	%rd2, %rd9, %rd10;
	mov.b32 	%r186, 1593684748;
	mov.b32 	%r187, 832094735;
	st.global.v2.u32 	[%rd2], {%r187, %r186};
	mov.b32 	%r188, -123459836;
	mov.b32 	%r189, 1111207954;
	st.global.v2.u32 	[%rd2+8], {%r189, %r188};
	mov.b32 	%r190, 1476011280;
	mov.b32 	%r191, -589760388;
	st.global.v2.u32 	[%rd2+16], {%r191, %r190};
	setp.eq.s32 	%p1, %r185, 0;
	@%p1 bra 	$L__BB0_42;
	mov.b32 	%r312, 0;
	mov.u64 	%rd12, precalc_xorwow_matrix;
$L__BB0_2:
	and.b64  	%rd4, %rd17, 3;
	setp.eq.s64 	%p2, %rd4, 0;
	@%p2 bra 	$L__BB0_41;
	mul.wide.u32 	%rd11, %r312, 3200;
	add.s64 	%rd5, %rd12, %rd11;
	cvt.u32.u64 	%r2, %rd4;
	mov.b32 	%r313, 0;
$L__BB0_4:
	mov.b32 	%r326, 0;
	mov.u32 	%r327, %r326;
	mov.u32 	%r328, %r326;
	mov.u32 	%r329, %r326;
	mov.u32 	%r330, %r326;
	mov.u32 	%r319, %r326;
$L__BB0_5:
	mul.wide.u32 	%rd13, %r319, 4;
	add.s64 	%rd14, %rd2, %rd13;
	ld.global.u32 	%r10, [%rd14+4];
	shl.b32 	%r11, %r319, 5;
	mov.b32 	%r325, 0;
$L__BB0_6:
	.pragma "nounroll";
	shr.u32 	%r196, %r10, %r325;
	and.b32  	%r197, %r196, 1;
	setp.eq.b32 	%p3, %r197, 1;
	not.pred 	%p4, %p3;
	add.s32 	%r198, %r11, %r325;
	mul.lo.s32 	%r199, %r198, 5;
	mul.wide.u32 	%rd15, %r199, 4;
	add.s64 	%rd6, %rd5, %rd15;
	@%p4 bra 	$L__BB0_8;
	ld.global.u32 	%r200, [%rd6];
	xor.b32  	%r330, %r330, %r200;
	ld.global.u32 	%r201, [%rd6+4];
	xor.b32  	%r329, %r329, %r201;
	ld.global.u32 	%r202, [%rd6+8];
	xor.b32  	%r328, %r328, %r202;
	ld.global.u32 	%r203, [%rd6+12];
	xor.b32  	%r327, %r327, %r203;
	ld.global.u32 	%r204, [%rd6+16];
	xor.b32  	%r326, %r326, %r204;
$L__BB0_8:
	and.b32  	%r206, %r196, 2;
	setp.eq.s32 	%p5, %r206, 0;
	@%p5 bra 	$L__BB0_10;
	ld.global.u32 	%r207, [%rd6+20];
	xor.b32  	%r330, %r330, %r207;
	ld.global.u32 	%r208, [%rd6+24];
	xor.b32  	%r329, %r329, %r208;
	ld.global.u32 	%r209, [%rd6+28];
	xor.b32  	%r328, %r328, %r209;
	ld.global.u32 	%r210, [%rd6+32];
	xor.b32  	%r327, %r327, %r210;
	ld.global.u32 	%r211, [%rd6+36];
	xor.b32  	%r326, %r326, %r211;
$L__BB0_10:
	and.b32  	%r213, %r196, 4;
	setp.eq.s32 	%p6, %r213, 0;
	@%p6 bra 	$L__BB0_12;
	ld.global.u32 	%r214, [%rd6+40];
	xor.b32  	%r330, %r330, %r214;
	ld.global.u32 	%r215, [%rd6+44];
	xor.b32  	%r329, %r329, %r215;
	ld.global.u32 	%r216, [%rd6+48];
	xor.b32  	%r328, %r328, %r216;
	ld.global.u32 	%r217, [%rd6+52];
	xor.b32  	%r327, %r327, %r217;
	ld.global.u32 	%r218, [%rd6+56];
	xor.b32  	%r326, %r326, %r218;
$L__BB0_12:
	and.b32  	%r220, %r196, 8;
	setp.eq.s32 	%p7, %r220, 0;
	@%p7 bra 	$L__BB0_14;
	ld.global.u32 	%r221, [%rd6+60];
	xor.b32  	%r330, %r330, %r221;
	ld.global.u32 	%r222, [%rd6+64];
	xor.b32  	%r329, %r329, %r222;
	ld.global.u32 	%r223, [%rd6+68];
	xor.b32  	%r328, %r328, %r223;
	ld.global.u32 	%r224, [%rd6+72];
	xor.b32  	%r327, %r327, %r224;
	ld.global.u32 	%r225, [%rd6+76];
	xor.b32  	%r326, %r326, %r225;
$L__BB0_14:
	and.b32  	%r227, %r196, 16;
	setp.eq.s32 	%p8, %r227, 0;
	@%p8 bra 	$L__BB0_16;
	ld.global.u32 	%r228, [%rd6+80];
	xor.b32  	%r330, %r330, %r228;
	ld.global.u32 	%r229, [%rd6+84];
	xor.b32  	%r329, %r329, %r229;
	ld.global.u32 	%r230, [%rd6+88];
	xor.b32  	%r328, %r328, %r230;
	ld.global.u32 	%r231, [%rd6+92];
	xor.b32  	%r327, %r327, %r231;
	ld.global.u32 	%r232, [%rd6+96];
	xor.b32  	%r326, %r326, %r232;
$L__BB0_16:
	and.b32  	%r234, %r196, 32;
	setp.eq.s32 	%p9, %r234, 0;
	@%p9 bra 	$L__BB0_18;
	ld.global.u32 	%r235, [%rd6+100];
	xor.b32  	%r330, %r330, %r235;
	ld.global.u32 	%r236, [%rd6+104];
	xor.b32  	%r329, %r329, %r236;
	ld.global.u32 	%r237, [%rd6+108];
	xor.b32  	%r328, %r328, %r237;
	ld.global.u32 	%r238, [%rd6+112];
	xor.b32  	%r327, %r327, %r238;
	ld.global.u32 	%r239, [%rd6+116];
	xor.b32  	%r326, %r326, %r239;
$L__BB0_18:
	and.b32  	%r241, %r196, 64;
	setp.eq.s32 	%p10, %r241, 0;
	@%p10 bra 	$L__BB0_20;
	ld.global.u32 	%r242, [%rd6+120];
	xor.b32  	%r330, %r330, %r242;
	ld.global.u32 	%r243, [%rd6+124];
	xor.b32  	%r329, %r329, %r243;
	ld.global.u32 	%r244, [%rd6+128];
	xor.b32  	%r328, %r328, %r244;
	ld.global.u32 	%r245, [%rd6+132];
	xor.b32  	%r327, %r327, %r245;
	ld.global.u32 	%r246, [%rd6+136];
	xor.b32  	%r326, %r326, %r246;
$L__BB0_20:
	and.b32  	%r248, %r196, 128;
	setp.eq.s32 	%p11, %r248, 0;
	@%p11 bra 	$L__BB0_22;
	ld.global.u32 	%r249, [%rd6+140];
	xor.b32  	%r330, %r330, %r249;
	ld.global.u32 	%r250, [%rd6+144];
	xor.b32  	%r329, %r329, %r250;
	ld.global.u32 	%r251, [%rd6+148];
	xor.b32  	%r328, %r328, %r251;
	ld.global.u32 	%r252, [%rd6+152];
	xor.b32  	%r327, %r327, %r252;
	ld.global.u32 	%r253, [%rd6+156];
	xor.b32  	%r326, %r326, %r253;
$L__BB0_22:
	and.b32  	%r255, %r196, 256;
	setp.eq.s32 	%p12, %r255, 0;
	@%p12 bra 	$L__BB0_24;
	ld.global.u32 	%r256, [%rd6+160];
	xor.b32  	%r330, %r330, %r256;
	ld.global.u32 	%r257, [%rd6+164];
	xor.b32  	%r329, %r329, %r257;
	ld.global.u32 	%r258, [%rd6+168];
	xor.b32  	%r328, %r328, %r258;
	ld.global.u32 	%r259, [%rd6+172];
	xor.b32  	%r327, %r327, %r259;
	ld.global.u32 	%r260, [%rd6+176];
	xor.b32  	%r326, %r326, %r260;
$L__BB0_24:
	and.b32  	%r262, %r196, 512;
	setp.eq.s32 	%p13, %r262, 0;
	@%p13 bra 	$L__BB0_26;
	ld.global.u32 	%r263, [%rd6+180];
	xor.b32  	%r330, %r330, %r263;
	ld.global.u32 	%r264, [%rd6+184];
	xor.b32  	%r329, %r329, %r264;
	ld.global.u32 	%r265, [%rd6+188];
	xor.b32  	%r328, %r328, %r265;
	ld.global.u32 	%r266, [%rd6+192];
	xor.b32  	%r327, %r327, %r266;
	ld.global.u32 	%r267, [%rd6+196];
	xor.b32  	%r326, %r326, %r267;
$L__BB0_26:
	and.b32  	%r269, %r196, 1024;
	setp.eq.s32 	%p14, %r269, 0;
	@%p14 bra 	$L__BB0_28;
	ld.global.u32 	%r270, [%rd6+200];
	xor.b32  	%r330, %r330, %r270;
	ld.global.u32 	%r271, [%rd6+204];
	xor.b32  	%r329, %r329, %r271;
	ld.global.u32 	%r272, [%rd6+208];
	xor.b32  	%r328, %r328, %r272;
	ld.global.u32 	%r273, [%rd6+212];
	xor.b32  	%r327, %r327, %r273;
	ld.global.u32 	%r274, [%rd6+216];
	xor.b32  	%r326, %r326, %r274;
$L__BB0_28:
	and.b32  	%r276, %r196, 2048;
	setp.eq.s32 	%p15, %r276, 0;
	@%p15 bra 	$L__BB0_30;
	ld.global.u32 	%r277, [%rd6+220];
	xor.b32  	%r330, %r330, %r277;
	ld.global.u32 	%r278, [%rd6+224];
	xor.b32  	%r329, %r329, %r278;
	ld.global.u32 	%r279, [%rd6+228];
	xor.b32  	%r328, %r328, %r279;
	ld.global.u32 	%r280, [%rd6+232];
	xor.b32  	%r327, %r327, %r280;
	ld.global.u32 	%r281, [%rd6+236];
	xor.b32  	%r326, %r326, %r281;
$L__BB0_30:
	and.b32  	%r283, %r196, 4096;
	setp.eq.s32 	%p16, %r283, 0;
	@%p16 bra 	$L__BB0_32;
	ld.global.u32 	%r284, [%rd6+240];
	xor.b32  	%r330, %r330, %r284;
	ld.global.u32 	%r285, [%rd6+244];
	xor.b32  	%r329, %r329, %r285;
	ld.global.u32 	%r286, [%rd6+248];
	xor.b32  	%r328, %r328, %r286;
	ld.global.u32 	%r287, [%rd6+252];
	xor.b32  	%r327, %r327, %r287;
	ld.global.u32 	%r288, [%rd6+256];
	xor.b32  	%r326, %r326, %r288;
$L__BB0_32:
	and.b32  	%r290, %r196, 8192;
	setp.eq.s32 	%p17, %r290, 0;
	@%p17 bra 	$L__BB0_34;
	ld.global.u32 	%r291, [%rd6+260];
	xor.b32  	%r330, %r330, %r291;
	ld.global.u32 	%r292, [%rd6+264];
	xor.b32  	%r329, %r329, %r292;
	ld.global.u32 	%r293, [%rd6+268];
	xor.b32  	%r328, %r328, %r293;
	ld.global.u32 	%r294, [%rd6+272];
	xor.b32  	%r327, %r327, %r294;
	ld.global.u32 	%r295, [%rd6+276];
	xor.b32  	%r326, %r326, %r295;
$L__BB0_34:
	and.b32  	%r297, %r196, 16384;
	setp.eq.s32 	%p18, %r297, 0;
	@%p18 bra 	$L__BB0_36;
	ld.global.u32 	%r298, [%rd6+280];
	xor.b32  	%r330, %r330, %r298;
	ld.global.u32 	%r299, [%rd6+284];
	xor.b32  	%r329, %r329, %r299;
	ld.global.u32 	%r300, [%rd6+288];
	xor.b32  	%r328, %r328, %r300;
	ld.global.u32 	%r301, [%rd6+292];
	xor.b32  	%r327, %r327, %r301;
	ld.global.u32 	%r302, [%rd6+296];
	xor.b32  	%r326, %r326, %r302;
$L__BB0_36:
	and.b32  	%r304, %r196, 32768;
	setp.eq.s32 	%p19, %r304, 0;
	@%p19 bra 	$L__BB0_38;
	ld.global.u32 	%r305, [%rd6+300];
	xor.b32  	%r330, %r330, %r305;
	ld.global.u32 	%r306, [%rd6+304];
	xor.b32  	%r329, %r329, %r306;
	ld.global.u32 	%r307, [%rd6+308];
	xor.b32  	%r328, %r328, %r307;
	ld.global.u32 	%r308, [%rd6+312];
	xor.b32  	%r327, %r327, %r308;
	ld.global.u32 	%r309, [%rd6+316];
	xor.b32  	%r326, %r326, %r309;
$L__BB0_38:
	add.s32 	%r325, %r325, 16;
	setp.ne.s32 	%p20, %r325, 32;
	@%p20 bra 	$L__BB0_6;
	mad.lo.s32 	%r310, %r319, -31, %r11;
	add.s32 	%r319, %r310, 1;
	setp.ne.s32 	%p21, %r319, 5;
	@%p21 bra 	$L__BB0_5;
	st.global.u32 	[%rd2+4], %r330;
	st.global.u32 	[%rd2+8], %r329;
	st.global.u32 	[%rd2+12], %r328;
	st.global.u32 	[%rd2+16], %r327;
	st.global.u32 	[%rd2+20], %r326;
	add.s32 	%r313, %r313, 1;
	setp.lt.u32 	%p22, %r313, %r2;
	@%p22 bra 	$L__BB0_4;
$L__BB0_41:
	shr.u64 	%rd7, %rd17, 2;
	add.s32 	%r312, %r312, 1;
	setp.gt.u64 	%p23, %rd17, 3;
	mov.u64 	%rd17, %rd7;
	@%p23 bra 	$L__BB0_2;
$L__BB0_42:
	mov.b32 	%r311, 0;
	st.global.v2.u32 	[%rd2+24], {%r311, %r311};
	st.global.u32 	[%rd2+32], %r311;
	mov.b64 	%rd16, 0;
	st.global.u64 	[%rd2+40], %rd16;
	ret;

}
	// .globl	_Z11inizializzaPf
.visible .entry _Z11inizializzaPf(
	.param .u64 .ptr .align 1 _Z11inizializzaPf_param_0
)
{
	.reg .b32 	%r<6>;
	.reg .b64 	%rd<5>;

	ld.param.u64 	%rd1, [_Z11inizializzaPf_param_0];
	cvta.to.global.u64 	%rd2, %rd1;
	mov.u32 	%r1, %tid.x;
	mov.u32 	%r2, %ctaid.x;
	mov.u32 	%r3, %ntid.x;
	mad.lo.s32 	%r4, %r2, %r3, %r1;
	mul.wide.s32 	%rd3, %r4, 4;
	add.s64 	%rd4, %rd2, %rd3;
	mov.b32 	%r5, 0;
	st.global.u32 	[%rd4], %r5;
	ret;

}
	// .globl	_Z6evolviP17curandStateXORWOWPf
.visible .entry _Z6evolviP17curandStateXORWOWPf(
	.param .u64 .ptr .align 1 _Z6evolviP17curandStateXORWOWPf_param_0,
	.param .u64 .ptr .align 1 _Z6evolviP17curandStateXORWOWPf_param_1
)
{
	.reg .pred 	%p<5>;
	.reg .b32 	%r<36>;
	.reg .b32 	%f<37>;
	.reg .b64 	%rd<9>;
	.reg .b64 	%fd<7>;

	ld.param.u64 	%rd3, [_Z6evolviP17curandStateXORWOWPf_param_0];
	ld.param.u64 	%rd2, [_Z6evolviP17curandStateXORWOWPf_param_1];
	cvta.to.global.u64 	%rd4, %rd3;
	mov.u32 	%r2, %tid.x;
	mov.u32 	%r3, %ctaid.x;
	mov.u32 	%r4, %ntid.x;
	mad.lo.s32 	%r1, %r3, %r4, %r2;
	mul.wide.s32 	%rd5, %r1, 48;
	add.s64 	%rd1, %rd4, %rd5;
	ld.global.u32 	%r5, [%rd1+24];
	setp.eq.s32 	%p1, %r5, 1;
	@%p1 bra 	$L__BB2_2;
	ld.global.v2.u32 	{%r6, %r7}, [%rd1];
	shr.u32 	%r8, %r7, 2;
	xor.b32  	%r9, %r8, %r7;
	ld.global.v2.u32 	{%r10, %r11}, [%rd1+8];
	ld.global.v2.u32 	{%r12, %r13}, [%rd1+16];
	shl.b32 	%r14, %r13, 4;
	shl.b32 	%r15, %r9, 1;
	xor.b32  	%r16, %r15, %r14;
	xor.b32  	%r17, %r16, %r9;
	xor.b32  	%r18, %r17, %r13;
	add.s32 	%r19, %r6, %r18;
	add.s32 	%r20, %r19, 362437;
	shr.u32 	%r21, %r10, 2;
	xor.b32  	%r22, %r21, %r10;
	st.global.v2.u32 	[%rd1+8], {%r12, %r13};
	shl.b32 	%r23, %r18, 4;
	shl.b32 	%r24, %r22, 1;
	xor.b32  	%r25, %r24, %r23;
	xor.b32  	%r26, %r25, %r22;
	xor.b32  	%r27, %r26, %r18;
	st.global.v2.u32 	[%rd1+16], {%r18, %r27};
	add.s32 	%r28, %r6, 724874;
	st.global.v2.u32 	[%rd1], {%r28, %r11};
	add.s32 	%r29, %r27, %r28;
	cvt.rn.f32.u32 	%f4, %r20;
	fma.rn.f32 	%f5, %f4, 0f2F800000, 0f2F000000;
	cvt.rn.f32.u32 	%f6, %r29;
	fma.rn.f32 	%f7, %f6, 0f30C90FDB, 0f30490FDB;
	setp.lt.f32 	%p2, %f5, 0f00800000;
	mul.f32 	%f8, %f5, 0f4B000000;
	selp.f32 	%f9, %f8, %f5, %p2;
	selp.f32 	%f10, 0fC1B80000, 0f00000000, %p2;
	mov.b32 	%r30, %f9;
	add.s32 	%r31, %r30, -1059760811;
	and.b32  	%r32, %r31, -8388608;
	sub.s32 	%r33, %r30, %r32;
	mov.b32 	%f11, %r33;
	cvt.rn.f32.s32 	%f12, %r32;
	fma.rn.f32 	%f13, %f12, 0f34000000, %f10;
	add.f32 	%f14, %f11, 0fBF800000;
	fma.rn.f32 	%f15, %f14, 0fBE055027, 0f3E1039F6;
	fma.rn.f32 	%f16, %f15, %f14, 0fBDF8CDCC;
	fma.rn.f32 	%f17, %f16, %f14, 0f3E0F2955;
	fma.rn.f32 	%f18, %f17, %f14, 0fBE2AD8B9;
	fma.rn.f32 	%f19, %f18, %f14, 0f3E4CED0B;
	fma.rn.f32 	%f20, %f19, %f14, 0fBE7FFF22;
	fma.rn.f32 	%f21, %f20, %f14, 0f3EAAAA78;
	fma.rn.f32 	%f22, %f21, %f14, 0fBF000000;
	mul.f32 	%f23, %f14, %f22;
	fma.rn.f32 	%f24, %f23, %f14, %f14;
	fma.rn.f32 	%f25, %f13, 0f3F317218, %f24;
	setp.gt.u32 	%p3, %r30, 2139095039;
	fma.rn.f32 	%f26, %f9, 0f7F800000, 0f7F800000;
	selp.f32 	%f27, %f26, %f25, %p3;
	setp.eq.f32 	%p4, %f9, 0f00000000;
	mul.f32 	%f28, %f27, 0fC0000000;
	selp.f32 	%f29, 0f7F800000, %f28, %p4;
	sqrt.rn.f32 	%f30, %f29;
	sin.approx.f32 	%f31, %f7;
	cos.approx.f32 	%f32, %f7;
	mul.f32 	%f36, %f30, %f31;
	mul.f32 	%f33, %f30, %f32;
	st.global.f32 	[%rd1+32], %f33;
	mov.b32 	%r34, 1;
	st.global.u32 	[%rd1+24], %r34;
	bra.uni 	$L__BB2_3;
$L__BB2_2:
	mov.b32 	%r35, 0;
	st.global.u32 	[%rd1+24], %r35;
	ld.global.f32 	%f36, [%rd1+32];
$L__BB2_3:
	cvta.to.global.u64 	%rd6, %rd2;
	mul.wide.s32 	%rd7, %r1, 4;
	add.s64 	%rd8, %rd6, %rd7;
	ld.global.f32 	%f34, [%rd8];
	cvt.f64.f32 	%fd1, %f34;
	mul.f64 	%fd2, %fd1, 0dBFE3333333333333;
	fma.rn.f64 	%fd3, %fd2, 0d3FB999999999999A, %fd1;
	cvt.f64.f32 	%fd4, %f36;
	mul.f64 	%fd5, %fd4, 0d3FD3333333333333;
	fma.rn.f64 	%fd6, %fd5, 0d3FD43D136248490F, %fd3;
	cvt.rn.f32.f64 	%f35, %fd6;
	st.global.f32 	[%rd8], %f35;
	ret;

}


// ===== COMPILED SASS (sm_100) =====

	.target	sm_100

	.elftype	@"ET_EXEC"


//--------------------- .note.nv.tkinfo           --------------------------
	.section	.note.nv.tkinfo,"",@"SHT_NOTE"
	.sectionflags	@"SHF_NOTE_NV_TKINFO"
	.tkinfo
        /*0018*/ 	.word	0x00000002
        /*0030*/ 	.string	""
        /*0030*/ 	.string	"ptxas"
        /*0030*/ 	.string	"Cuda compilation tools, release 13.0, V13.0.88"
        /*0030*/ 	.string	"Build cuda_13.0.r13.0/compiler.36424714_0"
        /*0030*/ 	.string	"-arch sm_100 -m 64 "



//--------------------- .note.nv.cuinfo           --------------------------
	.section	.note.nv.cuinfo,"",@"SHT_NOTE"
	.sectionflags	@"SHF_NOTE_NV_CUINFO"
        /*0018*/ 	.short	0x0002
        /*001a*/ 	.short	0x0064
        /*001c*/ 	.short	0x0082
	.zero		2


//--------------------- .nv.info                  --------------------------
	.section	.nv.info,"",@"SHT_CUDA_INFO"
	.align	4


	//----- nvinfo : EIATTR_REGCOUNT
	.align		4
        /*0000*/ 	.byte	0x04, 0x2f
        /*0002*/ 	.short	(.L_10 - .L_9)
	.align		4
.L_9:
        /*0004*/ 	.word	index@(_Z19setup_random_kernelP17curandStateXORWOW)
        /*0008*/ 	.word	0x0000001f


	//----- nvinfo : EIATTR_FRAME_SIZE
	.align		4
.L_10:
        /*000c*/ 	.byte	0x04, 0x11
        /*000e*/ 	.short	(.L_12 - .L_11)
	.align		4
.L_11:
        /*0010*/ 	.word	index@(_Z19setup_random_kernelP17curandStateXORWOW)
        /*0014*/ 	.word	0x00000000


	//----- nvinfo : EIATTR_REGCOUNT
	.align		4
.L_12:
        /*0018*/ 	.byte	0x04, 0x2f
        /*001a*/ 	.short	(.L_14 - .L_13)
	.align		4
.L_13:
        /*001c*/ 	.word	index@(_Z11inizializzaPf)
        /*0020*/ 	.word	0x00000008


	//----- nvinfo : EIATTR_FRAME_SIZE
	.align		4
.L_14:
        /*0024*/ 	.byte	0x04, 0x11
        /*0026*/ 	.short	(.L_16 - .L_15)
	.align		4
.L_15:
        /*0028*/ 	.word	index@(_Z11inizializzaPf)
        /*002c*/ 	.word	0x00000000


	//----- nvinfo : EIATTR_REGCOUNT
	.align		4
.L_16:
        /*0030*/ 	.byte	0x04, 0x2f
        /*0032*/ 	.short	(.L_18 - .L_17)
	.align		4
.L_17:
        /*0034*/ 	.word	index@(_Z6evolviP17curandStateXORWOWPf)
        /*0038*/ 	.word	0x00000013


	//----- nvinfo : EIATTR_FRAME_SIZE
	.align		4
.L_18:
        /*003c*/ 	.byte	0x04, 0x11
        /*003e*/ 	.short	(.L_20 - .L_19)
	.align		4
.L_19:
        /*0040*/ 	.word	index@($__internal_0_$__cuda_sm20_sqrt_rn_f32_slowpath)
        /*0044*/ 	.word	0x00000000


	//----- nvinfo : EIATTR_FRAME_SIZE
	.align		4
.L_20:
        /*0048*/ 	.byte	0x04, 0x11
        /*004a*/ 	.short	(.L_22 - .L_21)
	.align		4
.L_21:
        /*004c*/ 	.word	index@(_Z6evolviP17curandStateXORWOWPf)
        /*0050*/ 	.word	0x00000000


	//----- nvinfo : EIATTR_MIN_STACK_SIZE
	.align		4
.L_22:
        /*0054*/ 	.byte	0x04, 0x12
        /*0056*/ 	.short	(.L_24 - .L_23)
	.align		4
.L_23:
        /*0058*/ 	.word	index@(_Z6evolviP17curandStateXORWOWPf)
        /*005c*/ 	.word	0x00000000


	//----- nvinfo : EIATTR_MIN_STACK_SIZE
	.align		4
.L_24:
        /*0060*/ 	.byte	0x04, 0x12
        /*0062*/ 	.short	(.L_26 - .L_25)
	.align		4
.L_25:
        /*0064*/ 	.word	index@(_Z11inizializzaPf)
        /*0068*/ 	.word	0x00000000


	//----- nvinfo : EIATTR_MIN_STACK_SIZE
	.align		4
.L_26:
        /*006c*/ 	.byte	0x04, 0x12
        /*006e*/ 	.short	(.L_28 - .L_27)
	.align		4
.L_27:
        /*0070*/ 	.word	index@(_Z19setup_random_kernelP17curandStateXORWOW)
        /*0074*/ 	.word	0x00000000
.L_28:


//--------------------- .nv.compat                --------------------------
	.section	.nv.compat,"",@"SHT_CUDA_COMPAT_INFO"
	.align	4
        /*0000*/ 	.byte	0x02, 0x09, 0x00, 0x00, 0x02, 0x02, 0x01, 0x00, 0x02, 0x05, 0x05, 0x00, 0x03, 0x07, 0x01, 0x01
        /*0010*/ 	.byte	0x02, 0x03, 0x00, 0x00, 0x02, 0x06, 0x01, 0x00, 0x04, 0x0b, 0x08, 0x00, 0x01, 0x00, 0x00, 0x00
        /*0020*/ 	.byte	0x00, 0x00, 0x00, 0x00


//--------------------- .nv.info._Z6evolviP17curandStateXORWOWPf --------------------------
	.section	.nv.info._Z6evolviP17curandStateXORWOWPf,"",@"SHT_CUDA_INFO"
	.sectionflags	@""
	.align	4


	//----- nvinfo : EIATTR_CUDA_API_VERSION
	.align		4
        /*0000*/ 	.byte	0x04, 0x37
        /*0002*/ 	.short	(.L_30 - .L_29)
.L_29:
        /*0004*/ 	.word	0x00000082


	//----- nvinfo : EIATTR_KPARAM_INFO
	.align		4
.L_30:
        /*0008*/ 	.byte	0x04, 0x17
        /*000a*/ 	.short	(.L_32 - .L_31)
.L_31:
        /*000c*/ 	.word	0x00000000
        /*0010*/ 	.short	0x0001
        /*0012*/ 	.short	0x0008
        /*0014*/ 	.byte	0x00, 0xf5, 0x21, 0x00


	//----- nvinfo : EIATTR_KPARAM_INFO
	.align		4
.L_32:
        /*0018*/ 	.byte	0x04, 0x17
        /*001a*/ 	.short	(.L_34 - .L_33)
.L_33:
        /*001c*/ 	.word	0x00000000
        /*0020*/ 	.short	0x0000
        /*0022*/ 	.short	0x0000
        /*0024*/ 	.byte	0x00, 0xf5, 0x21, 0x00


	//----- nvinfo : EIATTR_SPARSE_MMA_MASK
	.align		4
.L_34:
        /*0028*/ 	.byte	0x03, 0x50
        /*002a*/ 	.short	0x0000


	//----- nvinfo : EIATTR_MAXREG_COUNT
	.align		4
        /*002c*/ 	.byte	0x03, 0x1b
        /*002e*/ 	.short	0x00ff


	//----- nvinfo : EIATTR_MERCURY_ISA_VERSION
	.align		4
        /*0030*/ 	.byte	0x03, 0x5f
        /*0032*/ 	.short	0x0101


	//----- nvinfo : EIATTR_VRC_CTA_INIT_COUNT
	.align		4
        /*0034*/ 	.byte	0x02, 0x4a
	.zero		1
	.zero		1


	//----- nvinfo : EIATTR_EXIT_INSTR_OFFSETS
	.align		4
        /*0038*/ 	.byte	0x04, 0x1c
        /*003a*/ 	.short	(.L_36 - .L_35)


	//   ....[0]....
.L_35:
        /*003c*/ 	.word	0x000006f0


	//----- nvinfo : EIATTR_CRS_STACK_SIZE
	.align		4
.L_36:
        /*0040*/ 	.byte	0x04, 0x1e
        /*0042*/ 	.short	(.L_38 - .L_37)
.L_37:
        /*0044*/ 	.word	0x00000000


	//----- nvinfo : EIATTR_CBANK_PARAM_SIZE
	.align		4
.L_38:
        /*0048*/ 	.byte	0x03, 0x19
        /*004a*/ 	.short	0x0010


	//----- nvinfo : EIATTR_PARAM_CBANK
	.align		4
        /*004c*/ 	.byte	0x04, 0x0a
        /*004e*/ 	.short	(.L_40 - .L_39)
	.align		4
.L_39:
        /*0050*/ 	.word	index@(.nv.constant0._Z6evolviP17curandStateXORWOWPf)
        /*0054*/ 	.short	0x0380
        /*0056*/ 	.short	0x0010


	//----- nvinfo : EIATTR_SW_WAR
	.align		4
.L_40:
        /*0058*/ 	.byte	0x04, 0x36
        /*005a*/ 	.short	(.L_42 - .L_41)
.L_41:
        /*005c*/ 	.word	0x00000008
.L_42:


//--------------------- .nv.info._Z11inizializzaPf --------------------------
	.section	.nv.info._Z11inizializzaPf,"",@"SHT_CUDA_INFO"
	.sectionflags	@""
	.align	4


	//----- nvinfo : EIATTR_CUDA_API_VERSION
	.align		4
        /*0000*/ 	.byte	0x04, 0x37
        /*0002*/ 	.short	(.L_44 - .L_43)
.L_43:
        /*0004*/ 	.word	0x00000082


	//----- nvinfo : EIATTR_KPARAM_INFO
	.align		4
.L_44:
        /*0008*/ 	.byte	0x04, 0x17
        /*000a*/ 	.short	(.L_46 - .L_45)
.L_45:
        /*000c*/ 	.word	0x00000000
        /*0010*/ 	.short	0x0000
        /*0012*/ 	.short	0x0000
        /*0014*/ 	.byte	0x00, 0xf5, 0x21, 0x00


	//----- nvinfo : EIATTR_SPARSE_MMA_MASK
	.align		4
.L_46:
        /*0018*/ 	.byte	0x03, 0x50
        /*001a*/ 	.short	0x0000


	//----- nvinfo : EIATTR_MAXREG_COUNT
	.align		4
        /*001c*/ 	.byte	0x03, 0x1b
        /*001e*/ 	.short	0x00ff


	//----- nvinfo : EIATTR_MERCURY_ISA_VERSION
	.align		4
        /*0020*/ 	.byte	0x03, 0x5f
        /*0022*/ 	.short	0x0101


	//----- nvinfo : EIATTR_VRC_CTA_INIT_COUNT
	.align		4
        /*0024*/ 	.byte	0x02, 0x4a
	.zero		1
	.zero		1


	//----- nvinfo : EIATTR_EXIT_INSTR_OFFSETS
	.align		4
        /*0028*/ 	.byte	0x04, 0x1c
        /*002a*/ 	.short	(.L_48 - .L_47)


	//   ....[0]....
.L_47:
        /*002c*/ 	.word	0x00000090


	//----- nvinfo : EIATTR_CBANK_PARAM_SIZE
	.align		4
.L_48:
        /*0030*/ 	.byte	0x03, 0x19
        /*0032*/ 	.short	0x0008


	//----- nvinfo : EIATTR_PARAM_CBANK
	.align		4
        /*0034*/ 	.byte	0x04, 0x0a
        /*0036*/ 	.short	(.L_50 - .L_49)
	.align		4
.L_49:
        /*0038*/ 	.word	index@(.nv.constant0._Z11inizializzaPf)
        /*003c*/ 	.short	0x0380
        /*003e*/ 	.short	0x0008


	//----- nvinfo : EIATTR_SW_WAR
	.align		4
.L_50:
        /*0040*/ 	.byte	0x04, 0x36
        /*0042*/ 	.short	(.L_52 - .L_51)
.L_51:
        /*0044*/ 	.word	0x00000008
.L_52:


//--------------------- .nv.info._Z19setup_random_kernelP17curandStateXORWOW --------------------------
	.section	.nv.info._Z19setup_random_kernelP17curandStateXORWOW,"",@"SHT_CUDA_INFO"
	.sectionflags	@""
	.align	4


	//----- nvinfo : EIATTR_CUDA_API_VERSION
	.align		4
        /*0000*/ 	.byte	0x04, 0x37
        /*0002*/ 	.short	(.L_54 - .L_53)
.L_53:
        /*0004*/ 	.word	0x00000082


	//----- nvinfo : EIATTR_KPARAM_INFO
	.align		4
.L_54:
        /*0008*/ 	.byte	0x04, 0x17
        /*000a*/ 	.short	(.L_56 - .L_55)
.L_55:
        /*000c*/ 	.word	0x00000000
        /*0010*/ 	.short	0x0000
        /*0012*/ 	.short	0x0000
        /*0014*/ 	.byte	0x00, 0xf5, 0x21, 0x00


	//----- nvinfo : EIATTR_SPARSE_MMA_MASK
	.align		4
.L_56:
        /*0018*/ 	.byte	0x03, 0x50
        /*001a*/ 	.short	0x0000


	//----- nvinfo : EIATTR_MAXREG_COUNT
	.align		4
        /*001c*/ 	.byte	0x03, 0x1b
        /*001e*/ 	.short	0x00ff


	//----- nvinfo : EIATTR_MERCURY_ISA_VERSION
	.align		4
        /*0020*/ 	.byte	0x03, 0x5f
        /*0022*/ 	.short	0x0101


	//----- nvinfo : EIATTR_VRC_CTA_INIT_COUNT
	.align		4
        /*0024*/ 	.byte	0x02, 0x4a
	.zero		1
	.zero		1


	//----- nvinfo : EIATTR_EXIT_INSTR_OFFSETS
	.align		4
        /*0028*/ 	.byte	0x04, 0x1c
        /*002a*/ 	.short	(.L_58 - .L_57)


	//   ....[0]....
.L_57:
        /*002c*/ 	.word	0x00000e80


	//----- nvinfo : EIATTR_CRS_STACK_SIZE
	.align		4
.L_58:
        /*0030*/ 	.byte	0x04, 0x1e
        /*0032*/ 	.short	(.L_60 - .L_59)
.L_59:
        /*0034*/ 	.word	0x00000000


	//----- nvinfo : EIATTR_CBANK_PARAM_SIZE
	.align		4
.L_60:
        /*0038*/ 	.byte	0x03, 0x19
        /*003a*/ 	.short	0x0008


	//----- nvinfo : EIATTR_PARAM_CBANK
	.align		4
        /*003c*/ 	.byte	0x04, 0x0a
        /*003e*/ 	.short	(.L_62 - .L_61)
	.align		4
.L_61:
        /*0040*/ 	.word	index@(.nv.constant0._Z19setup_random_kernelP17curandStateXORWOW)
        /*0044*/ 	.short	0x0380
        /*0046*/ 	.short	0x0008


	//----- nvinfo : EIATTR_SW_WAR
	.align		4
.L_62:
        /*0048*/ 	.byte	0x04, 0x36
        /*004a*/ 	.short	(.L_64 - .L_63)
.L_63:
        /*004c*/ 	.word	0x00000008
.L_64:


//--------------------- .nv.callgraph             --------------------------
	.section	.nv.callgraph,"",@"SHT_CUDA_CALLGRAPH"
	.align	4
	.sectionentsize	8
	.align		4
        /*0000*/ 	.word	0x00000000
	.align		4
        /*0004*/ 	.word	0xffffffff
	.align		4
        /*0008*/ 	.word	0x00000000
	.align		4
        /*000c*/ 	.word	0xfffffffe
	.align		4
        /*0010*/ 	.word	0x00000000
	.align		4
        /*0014*/ 	.word	0xfffffffd
	.align		4
        /*0018*/ 	.word	0x00000000
	.align		4
        /*001c*/ 	.word	0xfffffffc


//--------------------- .nv.constant4             --------------------------
	.section	.nv.constant4,"a",@progbits
	.align	8
	.align		8
.nv.constant4:
        /*0000*/ 	.dword	precalc_xorwow_matrix
	.align		8
        /*0008*/ 	.dword	precalc_xorwow_offset_matrix
	.align		8
        /*0010*/ 	.dword	mrg32k3aM1
	.align		8
        /*0018*/ 	.dword	mrg32k3aM2
	.align		8
        /*0020*/ 	.dword	mrg32k3aM1SubSeq
	.align		8
        /*0028*/ 	.dword	mrg32k3aM2SubSeq
	.align		8
        /*0030*/ 	.dword	mrg32k3aM1Seq
	.align		8
        /*0038*/ 	.dword	mrg32k3aM2Seq


//--------------------- .nv.constant3             --------------------------
	.section	.nv.constant3,"a",@progbits
	.align	8
.nv.constant3:
	.type		__cr_lgamma_table,@object
	.size		__cr_lgamma_table,(.L_8 - __cr_lgamma_table)
__cr_lgamma_table:
        /*0000*/ 	.byte	0x00, 0x00, 0x00, 0x00, 0x00, 0x00, 0x00, 0x00, 0x00, 0x00, 0x00, 0x00, 0x00, 0x00, 0x00, 0x00
        /*0010*/ 	.byte	0xef, 0x39, 0xfa, 0xfe, 0x42, 0x2e, 0xe6, 0x3f, 0x02, 0x20, 0x2a, 0xfa, 0x0b, 0xab, 0xfc, 0x3f
        /*0020*/ 	.byte	0xf9, 0x2c, 0x92, 0x7c, 0xa7, 0x6c, 0x09, 0x40, 0xc9, 0x79, 0x44, 0x3c, 0x64, 0x26, 0x13, 0x40
        /*0030*/ 	.byte	0xca, 0x01, 0xcf, 0x3a, 0x27, 0x51, 0x1a, 0x40, 0x30, 0xcc, 0x2d, 0xf3, 0xe1, 0x0c, 0x21, 0x40
        /*0040*/ 	.byte	0x0d, 0xb7, 0xfc, 0x82, 0x8e, 0x35, 0x25, 0x40
.L_8:


//--------------------- .text._Z6evolviP17curandStateXORWOWPf --------------------------
	.section	.text._Z6evolviP17curandStateXORWOWPf,"ax",@progbits
	.align	128
        .global         _Z6evolviP17curandStateXORWOWPf
        .type           _Z6evolviP17curandStateXORWOWPf,@function
        .size           _Z6evolviP17curandStateXORWOWPf,(.L_x_18 - _Z6evolviP17curandStateXORWOWPf)
        .other          _Z6evolviP17curandStateXORWOWPf,@"STO_CUDA_ENTRY STV_DEFAULT"
_Z6evolviP17curandStateXORWOWPf:
.text._Z6evolviP17curandStateXORWOWPf:
[----:B------:R-:W-:Y:S01]  /*0000*/  LDC R1, c[0x0][0x37c] ;  /* 0x0000df00ff017b82 */ /* 0x000fe20000000800 */
[----:B------:R-:W0:Y:S07]  /*0010*/  S2R R10, SR_TID.X ;  /* 0x00000000000a7919 */ /* 0x000e2e0000002100 */
[----:B------:R-:W0:Y:S01]  /*0020*/  S2UR UR6, SR_CTAID.X ;  /* 0x00000000000679c3 */ /* 0x000e220000002500 */
[----:B------:R-:W1:Y:S07]  /*0030*/  LDCU.64 UR4, c[0x0][0x358] ;  /* 0x00006b00ff0477ac */ /* 0x000e6e0008000a00 */
[----:B------:R-:W0:Y:S08]  /*0040*/  LDC R5, c[0x0][0x360] ;  /* 0x0000d800ff057b82 */ /* 0x000e300000000800 */
[----:B------:R-:W2:Y:S01]  /*0050*/  LDC.64 R2, c[0x0][0x380] ;  /* 0x0000e000ff027b82 */ /* 0x000ea20000000a00 */
[----:B0-----:R-:W-:-:S04]  /*0060*/  IMAD R10, R5, UR6, R10 ;  /* 0x00000006050a7c24 */ /* 0x001fc8000f8e020a */
[----:B--2---:R-:W-:-:S05]  /*0070*/  IMAD.WIDE R2, R10, 0x30, R2 ;  /* 0x000000300a027825 */ /* 0x004fca00078e0202 */
[----:B-1----:R-:W2:Y:S01]  /*0080*/  LDG.E R0, desc[UR4][R2.64+0x18] ;  /* 0x0000180402007981 */ /* 0x002ea2000c1e1900 */
[----:B------:R-:W-:Y:S01]  /*0090*/  BSSY.RECONVERGENT B0, `(.L_x_0) ;  /* 0x0000052000007945 */ /* 0x000fe20003800200 */
[----:B--2---:R-:W-:-:S13]  /*00a0*/  ISETP.NE.AND P0, PT, R0, 0x1, PT ;  /* 0x000000010000780c */ /* 0x004fda0003f05270 */
[----:B------:R-:W-:Y:S05]  /*00b0*/  @!P0 BRA `(.L_x_1) ;  /* 0x0000000400348947 */ /* 0x000fea0003800000 */
[----:B------:R-:W2:Y:S04]  /*00c0*/  LDG.E.64 R4, desc[UR4][R2.64] ;  /* 0x0000000402047981 */ /* 0x000ea8000c1e1b00 */
[----:B------:R-:W3:Y:S04]  /*00d0*/  LDG.E.64 R6, desc[UR4][R2.64+0x10] ;  /* 0x0000100402067981 */ /* 0x000ee8000c1e1b00 */
[----:B------:R-:W4:Y:S01]  /*00e0*/  LDG.E.64 R8, desc[UR4][R2.64+0x8] ;  /* 0x0000080402087981 */ /* 0x000f22000c1e1b00 */
[----:B------:R-:W-:Y:S01]  /*00f0*/  MOV R14, 0x3e055027 ;  /* 0x3e055027000e7802 */ /* 0x000fe20000000f00 */
[----:B------:R-:W-:Y:S01]  /*0100*/  BSSY.RECONVERGENT B1, `(.L_x_2) ;  /* 0x000003f000017945 */ /* 0x000fe20003800200 */
[----:B--2---:R-:W-:-:S04]  /*0110*/  SHF.R.U32.HI R0, RZ, 0x2, R5 ;  /* 0x00000002ff007819 */ /* 0x004fc80000011605 */
[----:B------:R-:W-:Y:S01]  /*0120*/  LOP3.LUT R0, R0, R5, RZ, 0x3c, !PT ;  /* 0x0000000500007212 */ /* 0x000fe200078e3cff */
[----:B---3--:R0:W-:Y:S01]  /*0130*/  STG.E.64 desc[UR4][R2.64+0x8], R6 ;  /* 0x0000080602007986 */ /* 0x0081e2000c101b04 */
[----:B------:R-:W-:Y:S02]  /*0140*/  SHF.L.U32 R5, R7, 0x4, RZ ;  /* 0x0000000407057819 */ /* 0x000fe400000006ff */
[----:B------:R-:W-:-:S04]  /*0150*/  SHF.L.U32 R11, R0, 0x1, RZ ;  /* 0x00000001000b7819 */ /* 0x000fc800000006ff */
[----:B------:R-:W-:Y:S01]  /*0160*/  LOP3.LUT R12, R0, R11, R5, 0x96, !PT ;  /* 0x0000000b000c7212 */ /* 0x000fe200078e9605 */
[----:B------:R-:W-:-:S03]  /*0170*/  HFMA2 R5, -RZ, RZ, 0.1171875, 0 ;  /* 0x2f800000ff057431 */ /* 0x000fc600000001ff */
[----:B------:R-:W-:-:S04]  /*0180*/  LOP3.LUT R12, R12, R7, RZ, 0x3c, !PT ;  /* 0x000000070c0c7212 */ /* 0x000fc800078e3cff */
[----:B------:R-:W-:-:S04]  /*0190*/  IADD3 R0, PT, PT, R4, 0x587c5, R12 ;  /* 0x000587c504007810 */ /* 0x000fc80007ffe00c */
[----:B------:R-:W-:-:S05]  /*01a0*/  I2FP.F32.U32 R0, R0 ;  /* 0x0000000000007245 */ /* 0x000fca0000201000 */
[----:B------:R-:W-:-:S05]  /*01b0*/  FFMA R0, R0, R5, 1.1641532182693481445e-10 ;  /* 0x2f00000000007423 */ /* 0x000fca0000000005 */
[----:B------:R-:W-:-:S04]  /*01c0*/  FSETP.GEU.AND P0, PT, R0, 1.175494350822287508e-38, PT ;  /* 0x008000000000780b */ /* 0x000fc80003f0e000 */
[----:B------:R-:W-:-:S09]  /*01d0*/  FSEL R11, RZ, -23, P0 ;  /* 0xc1b80000ff0b7808 */ /* 0x000fd20000000000 */
[----:B------:R-:W-:-:S05]  /*01e0*/  @!P0 FMUL R0, R0, 8388608 ;  /* 0x4b00000000008820 */ /* 0x000fca0000400000 */
[C---:B------:R-:W-:Y:S02]  /*01f0*/  IADD3 R5, PT, PT, R0.reuse, -0x3f2aaaab, RZ ;  /* 0xc0d5555500057810 */ /* 0x040fe40007ffe0ff */
[----:B------:R-:W-:Y:S02]  /*0200*/  ISETP.GT.U32.AND P0, PT, R0, 0x7f7fffff, PT ;  /* 0x7f7fffff0000780c */ /* 0x000fe40003f04070 */
[----:B------:R-:W-:-:S05]  /*0210*/  LOP3.LUT R13, R5, 0xff800000, RZ, 0xc0, !PT ;  /* 0xff800000050d7812 */ /* 0x000fca00078ec0ff */
[----:B------:R-:W-:-:S04]  /*0220*/  IMAD.IADD R5, R0, 0x1, -R13 ;  /* 0x0000000100057824 */ /* 0x000fc800078e0a0d */
[----:B------:R-:W-:Y:S01]  /*0230*/  FADD R15, R5, -1 ;  /* 0xbf800000050f7421 */ /* 0x000fe20000000000 */
[----:B----4-:R-:W-:-:S03]  /*0240*/  SHF.R.U32.HI R5, RZ, 0x2, R8 ;  /* 0x00000002ff057819 */ /* 0x010fc60000011608 */
[----:B------:R-:W-:Y:S01]  /*0250*/  FFMA R14, R15, -R14, 0.14084610342979431152 ;  /* 0x3e1039f60f0e7423 */ /* 0x000fe2000000080e */
[----:B------:R-:W-:Y:S02]  /*0260*/  LOP3.LUT R5, R5, R8, RZ, 0x3c, !PT ;  /* 0x0000000805057212 */ /* 0x000fe400078e3cff */
[----:B------:R-:W-:Y:S01]  /*0270*/  SHF.L.U32 R8, R12, 0x4, RZ ;  /* 0x000000040c087819 */ /* 0x000fe200000006ff */
[----:B------:R-:W-:-:S04]  /*0280*/  FFMA R14, R15, R14, -0.12148627638816833496 ;  /* 0xbdf8cdcc0f0e7423 */ /* 0x000fc8000000000e */
[----:B------:R-:W-:-:S04]  /*0290*/  FFMA R14, R15, R14, 0.13980610668659210205 ;  /* 0x3e0f29550f0e7423 */ /* 0x000fc8000000000e */
[----:B------:R-:W-:-:S04]  /*02a0*/  FFMA R14, R15, R14, -0.16684235632419586182 ;  /* 0xbe2ad8b90f0e7423 */ /* 0x000fc8000000000e */
[----:B------:R-:W-:-:S04]  /*02b0*/  FFMA R14, R15, R14, 0.20012299716472625732 ;  /* 0x3e4ced0b0f0e7423 */ /* 0x000fc8000000000e */
[----:B------:R-:W-:-:S04]  /*02c0*/  FFMA R14, R15, R14, -0.24999669194221496582 ;  /* 0xbe7fff220f0e7423 */ /* 0x000fc8000000000e */
[----:B------:R-:W-:-:S04]  /*02d0*/  FFMA R14, R15, R14, 0.33333182334899902344 ;  /* 0x3eaaaa780f0e7423 */ /* 0x000fc8000000000e */
[C---:B------:R-:W-:Y:S01]  /*02e0*/  FFMA R16, R15.reuse, R14, -0.5 ;  /* 0xbf0000000f107423 */ /* 0x040fe2000000000e */
[----:B------:R-:W-:Y:S01]  /*02f0*/  I2FP.F32.S32 R14, R13 ;  /* 0x0000000d000e7245 */ /* 0x000fe20000201400 */
[----:B------:R-:W-:Y:S02]  /*0300*/  IMAD.MOV.U32 R13, RZ, RZ, 0x7f800000 ;  /* 0x7f800000ff0d7424 */ /* 0x000fe400078e00ff */
[----:B------:R-:W-:Y:S02]  /*0310*/  FMUL R16, R15, R16 ;  /* 0x000000100f107220 */ /* 0x000fe40000400000 */
[----:B------:R-:W-:Y:S01]  /*0320*/  FFMA R14, R14, 1.1920928955078125e-07, R11 ;  /* 0x340000000e0e7823 */ /* 0x000fe2000000000b */
[----:B------:R-:W-:Y:S01]  /*0330*/  SHF.L.U32 R11, R5, 0x1, RZ ;  /* 0x00000001050b7819 */ /* 0x000fe200000006ff */
[----:B------:R-:W-:-:S03]  /*0340*/  FFMA R15, R15, R16, R15 ;  /* 0x000000100f0f7223 */ /* 0x000fc6000000000f */
[----:B------:R-:W-:Y:S01]  /*0350*/  LOP3.LUT R11, R5, R11, R8, 0x96, !PT ;  /* 0x0000000b050b7212 */ /* 0x000fe200078e9608 */
[----:B------:R-:W-:Y:S01]  /*0360*/  FFMA R14, R14, 0.69314718246459960938, R15 ;  /* 0x3f3172180e0e7823 */ /* 0x000fe2000000000f */
[C---:B------:R-:W-:Y:S01]  /*0370*/  @P0 FFMA R14, R0.reuse, R13, +INF ;  /* 0x7f800000000e0423 */ /* 0x040fe2000000000d */
[----:B------:R-:W-:Y:S02]  /*0380*/  FSETP.NEU.AND P0, PT, R0, RZ, PT ;  /* 0x000000ff0000720b */ /* 0x000fe40003f0d000 */
[----:B------:R-:W-:Y:S01]  /*0390*/  IADD3 R8, PT, PT, R4, 0xb0f8a, RZ ;  /* 0x000b0f8a04087810 */ /* 0x000fe20007ffe0ff */
[----:B------:R-:W-:Y:S01]  /*03a0*/  FMUL R14, R14, -2 ;  /* 0xc00000000e0e7820 */ /* 0x000fe20000400000 */
[----:B------:R-:W-:Y:S01]  /*03b0*/  LOP3.LUT R13, R11, R12, RZ, 0x3c, !PT ;  /* 0x0000000c0b0d7212 */ /* 0x000fe200078e3cff */
[----:B------:R-:W-:Y:S02]  /*03c0*/  IMAD.MOV.U32 R11, RZ, RZ, 0x30c90fdb ;  /* 0x30c90fdbff0b7424 */ /* 0x000fe400078e00ff */
[----:B------:R0:W-:Y:S01]  /*03d0*/  STG.E.64 desc[UR4][R2.64], R8 ;  /* 0x0000000802007986 */ /* 0x0001e2000c101b04 */
[----:B------:R-:W-:-:S02]  /*03e0*/  FSEL R14, R14, +INF , P0 ;  /* 0x7f8000000e0e7808 */ /* 0x000fc40000000000 */
[----:B------:R-:W-:Y:S01]  /*03f0*/  IADD3 R0, PT, PT, R13, R8, RZ ;  /* 0x000000080d007210 */ /* 0x000fe20007ffe0ff */
[----:B------:R0:W-:Y:S01]  /*0400*/  STG.E.64 desc[UR4][R2.64+0x10], R12 ;  /* 0x0000100c02007986 */ /* 0x0001e2000c101b04 */
[----:B------:R-:W-:Y:S01]  /*0410*/  IADD3 R4, PT, PT, R14, -0xd000000, RZ ;  /* 0xf30000000e047810 */ /* 0x000fe20007ffe0ff */
[----:B------:R0:W1:Y:S01]  /*0420*/  MUFU.RSQ R5, R14 ;  /* 0x0000000e00057308 */ /* 0x0000620000001400 */
[----:B------:R-:W-:Y:S02]  /*0430*/  I2FP.F32.U32 R0, R0 ;  /* 0x0000000000007245 */ /* 0x000fe40000201000 */
[----:B------:R-:W-:-:S03]  /*0440*/  ISETP.GT.U32.AND P0, PT, R4, 0x727fffff, PT ;  /* 0x727fffff0400780c */ /* 0x000fc60003f04070 */
[----:B------:R-:W-:-:S10]  /*0450*/  FFMA R11, R0, R11, 7.314590599882819788e-10 ;  /* 0x30490fdb000b7423 */ /* 0x000fd4000000000b */
[----:B0-----:R-:W-:Y:S05]  /*0460*/  @!P0 BRA `(.L_x_3) ;  /* 0x0000000000108947 */ /* 0x001fea0003800000 */
[----:B------:R-:W-:-:S07]  /*0470*/  MOV R8, 0x490 ;  /* 0x0000049000087802 */ /* 0x000fce0000000f00 */
[----:B-1----:R-:W-:Y:S05]  /*0480*/  CALL.REL.NOINC `($__internal_0_$__cuda_sm20_sqrt_rn_f32_slowpath) ;  /* 0x00000000009c7944 */ /* 0x002fea0003c00000 */
[----:B------:R-:W-:Y:S01]  /*0490*/  MOV R0, R14 ;  /* 0x0000000e00007202 */ /* 0x000fe20000000f00 */
[----:B------:R-:W-:Y:S06]  /*04a0*/  BRA `(.L_x_4) ;  /* 0x0000000000107947 */ /* 0x000fec0003800000 */
.L_x_3:
[----:B-1----:R-:W-:Y:S01]  /*04b0*/  FMUL.FTZ R7, R14, R5 ;  /* 0x000000050e077220 */ /* 0x002fe20000410000 */
[----:B------:R-:W-:-:S03]  /*04c0*/  FMUL.FTZ R5, R5, 0.5 ;  /* 0x3f00000005057820 */ /* 0x000fc60000410000 */
[----:B------:R-:W-:-:S04]  /*04d0*/  FFMA R0, -R7, R7, R14 ;  /* 0x0000000707007223 */ /* 0x000fc8000000010e */
[----:B------:R-:W-:-:S07]  /*04e0*/  FFMA R0, R0, R5, R7 ;  /* 0x0000000500007223 */ /* 0x000fce0000000007 */
.L_x_4:
[----:B------:R-:W-:Y:S05]  /*04f0*/  BSYNC.RECONVERGENT B1 ;  /* 0x0000000000017941 */ /* 0x000fea0003800200 */
.L_x_2:
[----:B------:R-:W-:Y:S01]  /*0500*/  FMUL.RZ R11, R11, 0.15915493667125701904 ;  /* 0x3e22f9830b0b7820 */ /* 0x000fe2000040c000 */
[----:B------:R-:W-:-:S03]  /*0510*/  HFMA2 R9, -RZ, RZ, 0, 5.9604644775390625e-08 ;  /* 0x00000001ff097431 */ /* 0x000fc600000001ff */
[----:B------:R-:W0:Y:S02]  /*0520*/  MUFU.COS R5, R11 ;  /* 0x0000000b00057308 */ /* 0x000e240000000000 */
[----:B------:R1:W-:Y:S01]  /*0530*/  STG.E desc[UR4][R2.64+0x18], R9 ;  /* 0x0000180902007986 */ /* 0x0003e2000c101904 */
[----:B0-----:R-:W-:-:S05]  /*0540*/  FMUL R7, R5, R0 ;  /* 0x0000000005077220 */ /* 0x001fca0000400000 */
[----:B------:R-:W0:Y:S01]  /*0550*/  MUFU.SIN R5, R11 ;  /* 0x0000000b00057308 */ /* 0x000e220000000400 */
[----:B------:R1:W-:Y:S01]  /*0560*/  STG.E desc[UR4][R2.64+0x20], R7 ;  /* 0x0000200702007986 */ /* 0x0003e2000c101904 */
[----:B0-----:R-:W-:Y:S01]  /*0570*/  FMUL R0, R5, R0 ;  /* 0x0000000005007220 */ /* 0x001fe20000400000 */
[----:B-1----:R-:W-:Y:S06]  /*0580*/  BRA `(.L_x_5) ;  /* 0x0000000000087947 */ /* 0x002fec0003800000 */
.L_x_1:
[----:B------:R0:W5:Y:S04]  /*0590*/  LDG.E R0, desc[UR4][R2.64+0x20] ;  /* 0x0000200402007981 */ /* 0x000168000c1e1900 */
[----:B------:R0:W-:Y:S02]  /*05a0*/  STG.E desc[UR4][R2.64+0x18], RZ ;  /* 0x000018ff02007986 */ /* 0x0001e4000c101904 */
.L_x_5:
[----:B------:R-:W-:Y:S05]  /*05b0*/  BSYNC.RECONVERGENT B0 ;  /* 0x0000000000007941 */ /* 0x000fea0003800200 */
.L_x_0:
[----:B0-----:R-:W0:Y:S02]  /*05c0*/  LDC.64 R2, c[0x0][0x388] ;  /* 0x0000e200ff027b82 */ /* 0x001e240000000a00 */
[----:B0-----:R-:W-:-:S05]  /*05d0*/  IMAD.WIDE R10, R10, 0x4, R2 ;  /* 0x000000040a0a7825 */ /* 0x001fca00078e0202 */
[----:B------:R-:W2:Y:S01]  /*05e0*/  LDG.E R2, desc[UR4][R10.64] ;  /* 0x000000040a027981 */ /* 0x000ea2000c1e1900 */
[----:B-----5:R-:W0:Y:S01]  /*05f0*/  F2F.F64.F32 R6, R0 ;  /* 0x0000000000067310 */ /* 0x020e220000201800 */
[----:B------:R-:W-:Y:S01]  /*0600*/  UMOV UR6, 0x33333333 ;  /* 0x3333333300067882 */ /* 0x000fe20000000000 */
[----:B------:R-:W-:Y:S01]  /*0610*/  UMOV UR7, 0x3fe33333 ;  /* 0x3fe3333300077882 */ /* 0x000fe20000000000 */
[----:B------:R-:W-:Y:S01]  /*0620*/  UMOV UR8, 0x33333333 ;  /* 0x3333333300087882 */ /* 0x000fe20000000000 */
[----:B------:R-:W-:Y:S02]  /*0630*/  UMOV UR9, 0x3fd33333 ;  /* 0x3fd3333300097882 */ /* 0x000fe40000000000 */
[----:B0-----:R-:W-:Y:S02]  /*0640*/  DMUL R6, R6, UR8 ;  /* 0x0000000806067c28 */ /* 0x001fe40008000000 */
[----:B--2---:R-:W0:Y:S02]  /*0650*/  F2F.F64.F32 R2, R2 ;  /* 0x0000000200027310 */ /* 0x004e240000201800 */
[----:B0-----:R-:W-:Y:S01]  /*0660*/  DMUL R4, R2, -UR6 ;  /* 0x8000000602047c28 */ /* 0x001fe20008000000 */
[----:B------:R-:W-:Y:S01]  /*0670*/  UMOV UR6, 0x9999999a ;  /* 0x9999999a00067882 */ /* 0x000fe20000000000 */
[----:B------:R-:W-:-:S06]  /*0680*/  UMOV UR7, 0x3fb99999 ;  /* 0x3fb9999900077882 */ /* 0x000fcc0000000000 */
[----:B------:R-:W-:Y:S01]  /*0690*/  DFMA R4, R4, UR6, R2 ;  /* 0x0000000604047c2b */ /* 0x000fe20008000002 */
[----:B------:R-:W-:Y:S01]  /*06a0*/  UMOV UR6, 0x6248490f ;  /* 0x6248490f00067882 */ /* 0x000fe20000000000 */
[----:B------:R-:W-:-:S06]  /*06b0*/  UMOV UR7, 0x3fd43d13 ;  /* 0x3fd43d1300077882 */ /* 0x000fcc0000000000 */
[----:B------:R-:W-:-:S10]  /*06c0*/  DFMA R4, R6, UR6, R4 ;  /* 0x0000000606047c2b */ /* 0x000fd40008000004 */
[----:B------:R-:W0:Y:S02]  /*06d0*/  F2F.F32.F64 R5, R4 ;  /* 0x0000000400057310 */ /* 0x000e240000301000 */
[----:B0-----:R-:W-:Y:S01]  /*06e0*/  STG.E desc[UR4][R10.64], R5 ;  /* 0x000000050a007986 */ /* 0x001fe2000c101904 */
[----:B------:R-:W-:Y:S05]  /*06f0*/  EXIT ;  /* 0x000000000000794d */ /* 0x000fea0003800000 */
        .weak           $__internal_0_$__cuda_sm20_sqrt_rn_f32_slowpath
        .type           $__internal_0_$__cuda_sm20_sqrt_rn_f32_slowpath,@function
        .size           $__internal_0_$__cuda_sm20_sqrt_rn_f32_slowpath,(.L_x_18 - $__internal_0_$__cuda_sm20_sqrt_rn_f32_slowpath)
$__internal_0_$__cuda_sm20_sqrt_rn_f32_slowpath:
[----:B------:R-:W-:-:S13]  /*0700*/  LOP3.LUT P0, RZ, R14, 0x7fffffff, RZ, 0xc0, !PT ;  /* 0x7fffffff0eff7812 */ /* 0x000fda000780c0ff */
[----:B------:R-:W-:Y:S05]  /*0710*/  @!P0 BRA `(.L_x_6) ;  /* 0x0000000000448947 */ /* 0x000fea0003800000 */
[----:B------:R-:W-:Y:S02]  /*0720*/  FSETP.GEU.FTZ.AND P0, PT, R14, RZ, PT ;  /* 0x000000ff0e00720b */ /* 0x000fe40003f1e000 */
[----:B------:R-:W-:-:S11]  /*0730*/  MOV R0, R14 ;  /* 0x0000000e00007202 */ /* 0x000fd60000000f00 */
[----:B------:R-:W-:Y:S01]  /*0740*/  @!P0 IMAD.MOV.U32 R14, RZ, RZ, 0x7fffffff ;  /* 0x7fffffffff0e8424 */ /* 0x000fe200078e00ff */
[----:B------:R-:W-:Y:S06]  /*0750*/  @!P0 BRA `(.L_x_6) ;  /* 0x0000000000348947 */ /* 0x000fec0003800000 */
[----:B------:R-:W-:-:S13]  /*0760*/  FSETP.GTU.FTZ.AND P0, PT, |R0|, +INF , PT ;  /* 0x7f8000000000780b */ /* 0x000fda0003f1c200 */
[----:B------:R-:W-:Y:S01]  /*0770*/  @P0 FADD.FTZ R14, R0, 1 ;  /* 0x3f800000000e0421 */ /* 0x000fe20000010000 */
[----:B------:R-:W-:Y:S06]  /*0780*/  @P0 BRA `(.L_x_6) ;  /* 0x0000000000280947 */ /* 0x000fec0003800000 */
[----:B------:R-:W-:-:S13]  /*0790*/  FSETP.NEU.FTZ.AND P0, PT, |R0|, +INF , PT ;  /* 0x7f8000000000780b */ /* 0x000fda0003f1d200 */
[----:B------:R-:W-:Y:S01]  /*07a0*/  @P0 FFMA R4, R0, 1.84467440737095516160e+19, RZ ;  /* 0x5f80000000040823 */ /* 0x000fe200000000ff */
[----:B------:R-:W-:-:S03]  /*07b0*/  @!P0 MOV R14, R0 ;  /* 0x00000000000e8202 */ /* 0x000fc60000000f00 */
[----:B------:R-:W0:Y:S02]  /*07c0*/  @P0 MUFU.RSQ R5, R4 ;  /* 0x0000000400050308 */ /* 0x000e240000001400 */
[----:B0-----:R-:W-:Y:S01]  /*07d0*/  @P0 FMUL.FTZ R7, R4, R5 ;  /* 0x0000000504070220 */ /* 0x001fe20000410000 */
[----:B------:R-:W-:-:S03]  /*07e0*/  @P0 FMUL.FTZ R5, R5, 0.5 ;  /* 0x3f00000005050820 */ /* 0x000fc60000410000 */
[----:B------:R-:W-:-:S04]  /*07f0*/  @P0 FADD.FTZ R6, -R7, -RZ ;  /* 0x800000ff07060221 */ /* 0x000fc80000010100 */
[----:B------:R-:W-:-:S04]  /*0800*/  @P0 FFMA R6, R7, R6, R4 ;  /* 0x0000000607060223 */ /* 0x000fc80000000004 */
[----:B------:R-:W-:-:S04]  /*0810*/  @P0 FFMA R5, R6, R5, R7 ;  /* 0x0000000506050223 */ /* 0x000fc80000000007 */
[----:B------:R-:W-:-:S07]  /*0820*/  @P0 FMUL.FTZ R14, R5, 2.3283064365386962891e-10 ;  /* 0x2f800000050e0820 */ /* 0x000fce0000410000 */
.L_x_6:
[----:B------:R-:W-:Y:S01]  /*0830*/  HFMA2 R5, -RZ, RZ, 0, 0 ;  /* 0x00000000ff057431 */ /* 0x000fe200000001ff */
[----:B------:R-:W-:-:S04]  /*0840*/  MOV R4, R8 ;  /* 0x0000000800047202 */ /* 0x000fc80000000f00 */
[----:B------:R-:W-:Y:S05]  /*0850*/  RET.REL.NODEC R4 `(_Z6evolviP17curandStateXORWOWPf) ;  /* 0xfffffff404e87950 */ /* 0x000fea0003c3ffff */
.L_x_7:
[----:B------:R-:W-:-:S00]  /*0860*/  BRA `(.L_x_7) ;  /* 0xfffffffc00fc7947 */ /* 0x000fc0000383ffff */
[----:B------:R-:W-:-:S00]  /*0870*/  NOP ;  /* 0x0000000000007918 */ /* 0x000fc00000000000 */
        /* <DEDUP_REMOVED lines=8> */
.L_x_18:


//--------------------- .text._Z11inizializzaPf   --------------------------
	.section	.text._Z11inizializzaPf,"ax",@progbits
	.align	128
        .global         _Z11inizializzaPf
        .type           _Z11inizializzaPf,@function
        .size           _Z11inizializzaPf,(.L_x_20 - _Z11inizializzaPf)
        .other          _Z11inizializzaPf,@"STO_CUDA_ENTRY STV_DEFAULT"
_Z11inizializzaPf:
.text._Z11inizializzaPf:
        /* <DEDUP_REMOVED lines=8> */
[----:B-1----:R-:W-:Y:S01]  /*0080*/  STG.E desc[UR4][R2.64], RZ ;  /* 0x000000ff02007986 */ /* 0x002fe2000c101904 */
[----:B------:R-:W-:Y:S05]  /*0090*/  EXIT ;  /* 0x000000000000794d */ /* 0x000fea0003800000 */
.L_x_8:
        /* <DEDUP_REMOVED lines=14> */
.L_x_20:


//--------------------- .text._Z19setup_random_kernelP17curandStateXORWOW --------------------------
	.section	.text._Z19setup_random_kernelP17curandStateXORWOW,"ax",@progbits
	.align	128
        .global         _Z19setup_random_kernelP17curandStateXORWOW
        .type           _Z19setup_random_kernelP17curandStateXORWOW,@function
        .size           _Z19setup_random_kernelP17curandStateXORWOW,(.L_x_21 - _Z19setup_random_kernelP17curandStateXORWOW)
        .other          _Z19setup_random_kernelP17curandStateXORWOW,@"STO_CUDA_ENTRY STV_DEFAULT"
_Z19setup_random_kernelP17curandStateXORWOW:
.text._Z19setup_random_kernelP17curandStateXORWOW:
[----:B------:R-:W-:Y:S01]  /*0000*/  LDC R1, c[0x0][0x37c] ;  /* 0x0000df00ff017b82 */ /* 0x000fe20000000800 */
[----:B------:R-:W0:Y:S07]  /*0010*/  S2R R13, SR_TID.X ;  /* 0x00000000000d7919 */ /* 0x000e2e0000002100 */
[----:B------:R-:W0:Y:S01]  /*0020*/  S2UR UR6, SR_CTAID.X ;  /* 0x00000000000679c3 */ /* 0x000e220000002500 */
[----:B------:R-:W1:Y:S01]  /*0030*/  LDCU.64 UR4, c[0x0][0x358] ;  /* 0x00006b00ff0477ac */ /* 0x000e620008000a00 */
[----:B------:R-:W-:Y:S01]  /*0040*/  IMAD.MOV.U32 R2, RZ, RZ, 0x3198c20f ;  /* 0x3198c20fff027424 */ /* 0x000fe200078e00ff */
[----:B------:R-:W-:Y:S01]  /*0050*/  BSSY.RECONVERGENT B0, `(.L_x_9) ;  /* 0x00000df000007945 */ /* 0x000fe20003800200 */
[----:B------:R-:W-:-:S02]  /*0060*/  IMAD.MOV.U32 R3, RZ, RZ, 0x5efdb30c ;  /* 0x5efdb30cff037424 */ /* 0x000fc400078e00ff */
[----:B------:R-:W-:Y:S02]  /*0070*/  IMAD.MOV.U32 R4, RZ, RZ, 0x423bb012 ;  /* 0x423bb012ff047424 */ /* 0x000fe400078e00ff */
[----:B------:R-:W0:Y:S01]  /*0080*/  LDC R0, c[0x0][0x360] ;  /* 0x0000d800ff007b82 */ /* 0x000e220000000800 */
[----:B------:R-:W-:Y:S02]  /*0090*/  IMAD.MOV.U32 R5, RZ, RZ, -0x75bd8fc ;  /* 0xf8a42704ff057424 */ /* 0x000fe400078e00ff */
[----:B------:R-:W-:Y:S02]  /*00a0*/  IMAD.MOV.U32 R8, RZ, RZ, -0x23270784 ;  /* 0xdcd8f87cff087424 */ /* 0x000fe400078e00ff */
[----:B------:R-:W-:-:S03]  /*00b0*/  IMAD.MOV.U32 R9, RZ, RZ, 0x57fa2510 ;  /* 0x57fa2510ff097424 */ /* 0x000fc600078e00ff */
[----:B------:R-:W2:Y:S01]  /*00c0*/  LDC.64 R6, c[0x0][0x380] ;  /* 0x0000e000ff067b82 */ /* 0x000ea20000000a00 */
[----:B0-----:R-:W-:-:S05]  /*00d0*/  IMAD R13, R0, UR6, R13 ;  /* 0x00000006000d7c24 */ /* 0x001fca000f8e020d */
[C---:B------:R-:W-:Y:S01]  /*00e0*/  ISETP.NE.AND P0, PT, R13.reuse, RZ, PT ;  /* 0x000000ff0d00720c */ /* 0x040fe20003f05270 */
[----:B--2---:R-:W-:-:S05]  /*00f0*/  IMAD.WIDE R6, R13, 0x30, R6 ;  /* 0x000000300d067825 */ /* 0x004fca00078e0206 */
[----:B-1----:R0:W-:Y:S04]  /*0100*/  STG.E.64 desc[UR4][R6.64], R2 ;  /* 0x0000000206007986 */ /* 0x0021e8000c101b04 */
[----:B------:R0:W-:Y:S04]  /*0110*/  STG.E.64 desc[UR4][R6.64+0x8], R4 ;  /* 0x0000080406007986 */ /* 0x0001e8000c101b04 */
[----:B------:R0:W-:Y:S01]  /*0120*/  STG.E.64 desc[UR4][R6.64+0x10], R8 ;  /* 0x0000100806007986 */ /* 0x0001e2000c101b04 */
[----:B------:R-:W-:Y:S05]  /*0130*/  @!P0 BRA `(.L_x_10) ;  /* 0x0000000c00408947 */ /* 0x000fea0003800000 */
[----:B------:R-:W-:Y:S01]  /*0140*/  SHF.R.S32.HI R0, RZ, 0x1f, R13 ;  /* 0x0000001fff007819 */ /* 0x000fe2000001140d */
[----:B------:R-:W-:-:S07]  /*0150*/  IMAD.MOV.U32 R12, RZ, RZ, RZ ;  /* 0x000000ffff0c7224 */ /* 0x000fce00078e00ff */
.L_x_16:
[----:B0-----:R-:W-:Y:S01]  /*0160*/  LOP3.LUT R2, R13, 0x3, RZ, 0xc0, !PT ;  /* 0x000000030d027812 */ /* 0x001fe200078ec0ff */
[----:B------:R-:W-:Y:S03]  /*0170*/  BSSY.RECONVERGENT B1, `(.L_x_11) ;  /* 0x00000c6000017945 */ /* 0x000fe60003800200 */
[----:B------:R-:W-:-:S04]  /*0180*/  ISETP.NE.U32.AND P0, PT, R2, RZ, PT ;  /* 0x000000ff0200720c */ /* 0x000fc80003f05070 */
[----:B------:R-:W-:-:S13]  /*0190*/  ISETP.NE.AND.EX P0, PT, RZ, RZ, PT, P0 ;  /* 0x000000ffff00720c */ /* 0x000fda0003f05300 */
[----:B------:R-:W-:Y:S05]  /*01a0*/  @!P0 BRA `(.L_x_12) ;  /* 0x0000000c00088947 */ /* 0x000fea0003800000 */
[----:B------:R-:W0:Y:S01]  /*01b0*/  LDC.64 R8, c[0x4][RZ] ;  /* 0x01000000ff087b82 */ /* 0x000e220000000a00 */
[----:B------:R-:W-:Y:S02]  /*01c0*/  IMAD.MOV.U32 R14, RZ, RZ, RZ ;  /* 0x000000ffff0e7224 */ /* 0x000fe400078e00ff */
[----:B0-----:R-:W-:-:S07]  /*01d0*/  IMAD.WIDE.U32 R8, R12, 0xc80, R8 ;  /* 0x00000c800c087825 */ /* 0x001fce00078e0008 */
.L_x_15:
[----:B0-----:R-:W-:Y:S01]  /*01e0*/  IMAD.MOV.U32 R15, RZ, RZ, RZ ;  /* 0x000000ffff0f7224 */ /* 0x001fe200078e00ff */
[----:B------:R-:W-:Y:S01]  /*01f0*/  CS2R R2, SRZ ;  /* 0x0000000000027805 */ /* 0x000fe2000001ff00 */
[----:B------:R-:W-:Y:S01]  /*0200*/  IMAD.MOV.U32 R17, RZ, RZ, RZ ;  /* 0x000000ffff117224 */ /* 0x000fe200078e00ff */
[----:B------:R-:W-:-:S07]  /*0210*/  CS2R R4, SRZ ;  /* 0x0000000000047805 */ /* 0x000fce000001ff00 */
.L_x_14:
[----:B------:R-:W-:-:S05]  /*0220*/  IMAD.WIDE.U32 R10, R17, 0x4, R6 ;  /* 0x00000004110a7825 */ /* 0x000fca00078e0006 */
[----:B------:R0:W5:Y:S01]  /*0230*/  LDG.E R16, desc[UR4][R10.64+0x4] ;  /* 0x000004040a107981 */ /* 0x000162000c1e1900 */
[----:B------:R-:W-:-:S07]  /*0240*/  IMAD.MOV.U32 R19, RZ, RZ, RZ ;  /* 0x000000ffff137224 */ /* 0x000fce00078e00ff */
.L_x_13:
[----:B-----5:R-:W-:Y:S01]  /*0250*/  SHF.R.U32.HI R24, RZ, R19, R16 ;  /* 0x00000013ff187219 */ /* 0x020fe20000011610 */
[----:B0-----:R-:W-:-:S03]  /*0260*/  IMAD.SHL.U32 R10, R17, 0x20, RZ ;  /* 0x00000020110a7824 */ /* 0x001fc600078e00ff */
[----:B------:R-:W-:Y:S01]  /*0270*/  LOP3.LUT R11, R24, 0x1, RZ, 0xc0, !PT ;  /* 0x00000001180b7812 */ /* 0x000fe200078ec0ff */
[----:B------:R-:W-:-:S03]  /*0280*/  IMAD.IADD R10, R10, 0x1, R19 ;  /* 0x000000010a0a7824 */ /* 0x000fc600078e0213 */
[----:B------:R-:W-:Y:S01]  /*0290*/  ISETP.NE.U32.AND P0, PT, R11, 0x1, PT ;  /* 0x000000010b00780c */ /* 0x000fe20003f05070 */
[----:B------:R-:W-:-:S03]  /*02a0*/  IMAD R11, R10, 0x5, RZ ;  /* 0x000000050a0b7824 */ /* 0x000fc600078e02ff */
[----:B------:R-:W-:Y:S01]  /*02b0*/  R2P PR, R24, 0x7e ;  /* 0x0000007e18007804 */ /* 0x000fe20000000000 */
[----:B------:R-:W-:-:S08]  /*02c0*/  IMAD.WIDE.U32 R10, R11, 0x4, R8 ;  /* 0x000000040b0a7825 */ /* 0x000fd000078e0008 */
[----:B------:R-:W2:Y:S04]  /*02d0*/  @!P0 LDG.E R18, desc[UR4][R10.64] ;  /* 0x000000040a128981 */ /* 0x000ea8000c1e1900 */
[----:B------:R-:W3:Y:S04]  /*02e0*/  @!P0 LDG.E R20, desc[UR4][R10.64+0x10] ;  /* 0x000010040a148981 */ /* 0x000ee8000c1e1900 */
[----:B------:R-:W4:Y:S04]  /*02f0*/  @P1 LDG.E R22, desc[UR4][R10.64+0x14] ;  /* 0x000014040a161981 */ /* 0x000f28000c1e1900 */
[----:B------:R-:W4:Y:S04]  /*0300*/  @P2 LDG.E R26, desc[UR4][R10.64+0x28] ;  /* 0x000028040a1a2981 */ /* 0x000f28000c1e1900 */
[----:B------:R-:W4:Y:S04]  /*0310*/  @!P0 LDG.E R21, desc[UR4][R10.64+0x4] ;  /* 0x000004040a158981 */ /* 0x000f28000c1e1900 */
[----:B------:R-:W4:Y:S04]  /*0320*/  @!P0 LDG.E R23, desc[UR4][R10.64+0xc] ;  /* 0x00000c040a178981 */ /* 0x000f28000c1e1900 */
[----:B------:R-:W4:Y:S04]  /*0330*/  @P1 LDG.E R25, desc[UR4][R10.64+0x18] ;  /* 0x000018040a191981 */ /* 0x000f28000c1e1900 */
[----:B------:R-:W4:Y:S04]  /*0340*/  @P3 LDG.E R28, desc[UR4][R10.64+0x3c] ;  /* 0x00003c040a1c3981 */ /* 0x000f28000c1e1900 */
[----:B------:R-:W4:Y:S01]  /*0350*/  @P6 LDG.E R27, desc[UR4][R10.64+0x7c] ;  /* 0x00007c040a1b6981 */ /* 0x000f22000c1e1900 */
[----:B--2---:R-:W-:-:S03]  /*0360*/  @!P0 LOP3.LUT R15, R15, R18, RZ, 0x3c, !PT ;  /* 0x000000120f0f8212 */ /* 0x004fc600078e3cff */
[----:B------:R-:W2:Y:S01]  /*0370*/  @!P0 LDG.E R18, desc[UR4][R10.64+0x8] ;  /* 0x000008040a128981 */ /* 0x000ea2000c1e1900 */
[----:B---3--:R-:W-:-:S03]  /*0380*/  @!P0 LOP3.LUT R3, R3, R20, RZ, 0x3c, !PT ;  /* 0x0000001403038212 */ /* 0x008fc600078e3cff */
[----:B------:R-:W3:Y:S01]  /*0390*/  @P1 LDG.E R20, desc[UR4][R10.64+0x24] ;  /* 0x000024040a141981 */ /* 0x000ee2000c1e1900 */
[----:B----4-:R-:W-:-:S03]  /*03a0*/  @P1 LOP3.LUT R15, R15, R22, RZ, 0x3c, !PT ;  /* 0x000000160f0f1212 */ /* 0x010fc600078e3cff */
[----:B------:R-:W4:Y:S01]  /*03b0*/  @P2 LDG.E R22, desc[UR4][R10.64+0x38] ;  /* 0x000038040a162981 */ /* 0x000f22000c1e1900 */
[----:B------:R-:W-:-:S03]  /*03c0*/  @P2 LOP3.LUT R15, R15, R26, RZ, 0x3c, !PT ;  /* 0x0000001a0f0f2212 */ /* 0x000fc600078e3cff */
[----:B------:R-:W4:Y:S01]  /*03d0*/  @P4 LDG.E R26, desc[UR4][R10.64+0x50] ;  /* 0x000050040a1a4981 */ /* 0x000f22000c1e1900 */
[----:B------:R-:W-:-:S03]  /*03e0*/  @!P0 LOP3.LUT R4, R4, R21, RZ, 0x3c, !PT ;  /* 0x0000001504048212 */ /* 0x000fc600078e3cff */
[----:B------:R-:W4:Y:S01]  /*03f0*/  @P1 LDG.E R21, desc[UR4][R10.64+0x20] ;  /* 0x000020040a151981 */ /* 0x000f22000c1e1900 */
[----:B------:R-:W-:-:S03]  /*0400*/  @!P0 LOP3.LUT R2, R2, R23, RZ, 0x3c, !PT ;  /* 0x0000001702028212 */ /* 0x000fc600078e3cff */
[----:B------:R-:W4:Y:S01]  /*0410*/  @P2 LDG.E R23, desc[UR4][R10.64+0x2c] ;  /* 0x00002c040a172981 */ /* 0x000f22000c1e1900 */
[----:B------:R-:W-:-:S03]  /*0420*/  @P1 LOP3.LUT R4, R4, R25, RZ, 0x3c, !PT ;  /* 0x0000001904041212 */ /* 0x000fc600078e3cff */
[----:B------:R-:W4:Y:S01]  /*0430*/  @P2 LDG.E R25, desc[UR4][R10.64+0x34] ;  /* 0x000034040a192981 */ /* 0x000f22000c1e1900 */
[----:B--2---:R-:W-:-:S03]  /*0440*/  @!P0 LOP3.LUT R5, R5, R18, RZ, 0x3c, !PT ;  /* 0x0000001205058212 */ /* 0x004fc600078e3cff */
[----:B------:R-:W2:Y:S01]  /*0450*/  @P1 LDG.E R18, desc[UR4][R10.64+0x1c] ;  /* 0x00001c040a121981 */ /* 0x000ea2000c1e1900 */
[----:B---3--:R-:W-:-:S03]  /*0460*/  @P1 LOP3.LUT R3, R3, R20, RZ, 0x3c, !PT ;  /* 0x0000001403031212 */ /* 0x008fc600078e3cff */
[----:B------:R-:W3:Y:S01]  /*0470*/  @P2 LDG.E R20, desc[UR4][R10.64+0x30] ;  /* 0x000030040a142981 */ /* 0x000ee2000c1e1900 */
[----:B----4-:R-:W-:-:S03]  /*0480*/  @P2 LOP3.LUT R3, R3, R22, RZ, 0x3c, !PT ;  /* 0x0000001603032212 */ /* 0x010fc600078e3cff */
[----:B------:R-:W4:Y:S01]  /*0490*/  @P3 LDG.E R22, desc[UR4][R10.64+0x4c] ;  /* 0x00004c040a163981 */ /* 0x000f22000c1e1900 */
[----:B------:R-:W-:-:S04]  /*04a0*/  @P3 LOP3.LUT R15, R15, R28, RZ, 0x3c, !PT ;  /* 0x0000001c0f0f3212 */ /* 0x000fc800078e3cff */
[----:B------:R-:W-:Y:S02]  /*04b0*/  @P4 LOP3.LUT R15, R15, R26, RZ, 0x3c, !PT ;  /* 0x0000001a0f0f4212 */ /* 0x000fe400078e3cff */
[----:B------:R-:W-:Y:S01]  /*04c0*/  @P1 LOP3.LUT R2, R2, R21, RZ, 0x3c, !PT ;  /* 0x0000001502021212 */ /* 0x000fe200078e3cff */
[----:B------:R-:W4:Y:S04]  /*04d0*/  @P5 LDG.E R26, desc[UR4][R10.64+0x64] ;  /* 0x000064040a1a5981 */ /* 0x000f28000c1e1900 */
[----:B------:R-:W4:Y:S01]  /*04e0*/  @P3 LDG.E R21, desc[UR4][R10.64+0x40] ;  /* 0x000040040a153981 */ /* 0x000f22000c1e1900 */
[----:B------:R-:W-:Y:S02]  /*04f0*/  @P2 LOP3.LUT R4, R4, R23, RZ, 0x3c, !PT ;  /* 0x0000001704042212 */ /* 0x000fe400078e3cff */
[----:B------:R-:W-:Y:S01]  /*0500*/  @P2 LOP3.LUT R2, R2, R25, RZ, 0x3c, !PT ;  /* 0x0000001902022212 */ /* 0x000fe200078e3cff */
[----:B------:R-:W4:Y:S04]  /*0510*/  @P3 LDG.E R23, desc[UR4][R10.64+0x48] ;  /* 0x000048040a173981 */ /* 0x000f28000c1e1900 */
[----:B------:R-:W4:Y:S01]  /*0520*/  @P4 LDG.E R25, desc[UR4][R10.64+0x54] ;  /* 0x000054040a194981 */ /* 0x000f22000c1e1900 */
[----:B--2---:R-:W-:-:S03]  /*0530*/  @P1 LOP3.LUT R5, R5, R18, RZ, 0x3c, !PT ;  /* 0x0000001205051212 */ /* 0x004fc600078e3cff */
[----:B------:R-:W2:Y:S01]  /*0540*/  @P3 LDG.E R18, desc[UR4][R10.64+0x44] ;  /* 0x000044040a123981 */ /* 0x000ea2000c1e1900 */
[----:B---3--:R-:W-:-:S03]  /*0550*/  @P2 LOP3.LUT R5, R5, R20, RZ, 0x3c, !PT ;  /* 0x0000001405052212 */ /* 0x008fc600078e3cff */
[----:B------:R-:W3:Y:S01]  /*0560*/  @P4 LDG.E R20, desc[UR4][R10.64+0x58] ;  /* 0x000058040a144981 */ /* 0x000ee2000c1e1900 */
[----:B----4-:R-:W-:-:S03]  /*0570*/  @P3 LOP3.LUT R3, R3, R22, RZ, 0x3c, !PT ;  /* 0x0000001603033212 */ /* 0x010fc600078e3cff */
[----:B------:R-:W4:Y:S01]  /*0580*/  @P4 LDG.E R22, desc[UR4][R10.64+0x60] ;  /* 0x000060040a164981 */ /* 0x000f22000c1e1900 */
[----:B------:R-:W-:Y:S02]  /*0590*/  LOP3.LUT P0, RZ, R24, 0x80, RZ, 0xc0, !PT ;  /* 0x0000008018ff7812 */ /* 0x000fe4000780c0ff */
[----:B------:R-:W-:Y:S02]  /*05a0*/  @P5 LOP3.LUT R15, R15, R26, RZ, 0x3c, !PT ;  /* 0x0000001a0f0f5212 */ /* 0x000fe400078e3cff */
[----:B------:R-:W4:Y:S01]  /*05b0*/  @P6 LDG.E R26, desc[UR4][R10.64+0x78] ;  /* 0x000078040a1a6981 */ /* 0x000f22000c1e1900 */
[----:B------:R-:W-:-:S03]  /*05c0*/  @P3 LOP3.LUT R4, R4, R21, RZ, 0x3c, !PT ;  /* 0x0000001504043212 */ /* 0x000fc600078e3cff */
[----:B------:R-:W4:Y:S01]  /*05d0*/  @P4 LDG.E R21, desc[UR4][R10.64+0x5c] ;  /* 0x00005c040a154981 */ /* 0x000f22000c1e1900 */
[----:B------:R-:W-:-:S03]  /*05e0*/  @P3 LOP3.LUT R2, R2, R23, RZ, 0x3c, !PT ;  /* 0x0000001702023212 */ /* 0x000fc600078e3cff */
[----:B------:R-:W4:Y:S01]  /*05f0*/  @P5 LDG.E R23, desc[UR4][R10.64+0x68] ;  /* 0x000068040a175981 */ /* 0x000f22000c1e1900 */
[----:B------:R-:W-:-:S03]  /*0600*/  @P4 LOP3.LUT R4, R4, R25, RZ, 0x3c, !PT ;  /* 0x0000001904044212 */ /* 0x000fc600078e3cff */
[----:B------:R-:W4:Y:S01]  /*0610*/  @P5 LDG.E R25, desc[UR4][R10.64+0x70] ;  /* 0x000070040a195981 */ /* 0x000f22000c1e1900 */
[----:B--2---:R-:W-:-:S03]  /*0620*/  @P3 LOP3.LUT R5, R5, R18, RZ, 0x3c, !PT ;  /* 0x0000001205053212 */ /* 0x004fc600078e3cff */
[----:B------:R-:W2:Y:S01]  /*0630*/  @P5 LDG.E R18, desc[UR4][R10.64+0x6c] ;  /* 0x00006c040a125981 */ /* 0x000ea2000c1e1900 */
[----:B---3--:R-:W-:-:S03]  /*0640*/  @P4 LOP3.LUT R5, R5, R20, RZ, 0x3c, !PT ;  /* 0x0000001405054212 */ /* 0x008fc600078e3cff */
[----:B------:R-:W3:Y:S01]  /*0650*/  @P5 LDG.E R20, desc[UR4][R10.64+0x74] ;  /* 0x000074040a145981 */ /* 0x000ee2000c1e1900 */
[----:B----4-:R-:W-:-:S03]  /*0660*/  @P4 LOP3.LUT R3, R3, R22, RZ, 0x3c, !PT ;  /* 0x0000001603034212 */ /* 0x010fc600078e3cff */
[----:B------:R-:W4:Y:S01]  /*0670*/  @P0 LDG.E R22, desc[UR4][R10.64+0x8c] ;  /* 0x00008c040a160981 */ /* 0x000f22000c1e1900 */
[----:B------:R-:W-:-:S03]  /*0680*/  @P6 LOP3.LUT R15, R15, R26, RZ, 0x3c, !PT ;  /* 0x0000001a0f0f6212 */ /* 0x000fc600078e3cff */
        /* <DEDUP_REMOVED lines=13> */
[----:B------:R-:W-:Y:S02]  /*0760*/  @P6 LOP3.LUT R4, R4, R27, RZ, 0x3c, !PT ;  /* 0x0000001b04046212 */ /* 0x000fe400078e3cff */
[----:B------:R-:W-:Y:S02]  /*0770*/  @P6 LOP3.LUT R2, R2, R21, RZ, 0x3c, !PT ;  /* 0x0000001502026212 */ /* 0x000fe400078e3cff */
[----:B------:R-:W-:Y:S02]  /*0780*/  @P0 LOP3.LUT R4, R4, R23, RZ, 0x3c, !PT ;  /* 0x0000001704040212 */ /* 0x000fe400078e3cff */
[----:B------:R-:W-:Y:S02]  /*0790*/  @P0 LOP3.LUT R2, R2, R25, RZ, 0x3c, !PT ;  /* 0x0000001902020212 */ /* 0x000fe400078e3cff */
[----:B--2---:R-:W-:Y:S02]  /*07a0*/  @P6 LOP3.LUT R5, R5, R18, RZ, 0x3c, !PT ;  /* 0x0000001205056212 */ /* 0x004fe400078e3cff */
[----:B---3--:R-:W-:-:S02]  /*07b0*/  @P6 LOP3.LUT R3, R3, R20, RZ, 0x3c, !PT ;  /* 0x0000001403036212 */ /* 0x008fc400078e3cff */
[----:B----4-:R-:W-:Y:S02]  /*07c0*/  @P0 LOP3.LUT R5, R5, R22, RZ, 0x3c, !PT ;  /* 0x0000001605050212 */ /* 0x010fe400078e3cff */
[----:B------:R-:W-:Y:S02]  /*07d0*/  @P0 LOP3.LUT R3, R3, R26, RZ, 0x3c, !PT ;  /* 0x0000001a03030212 */ /* 0x000fe400078e3cff */
[----:B------:R-:W-:-:S13]  /*07e0*/  R2P PR, R24.B1, 0x7f ;  /* 0x0000007f18007804 */ /* 0x000fda0000001000 */
[----:B------:R-:W2:Y:S04]  /*07f0*/  @P0 LDG.E R18, desc[UR4][R10.64+0xa0] ;  /* 0x0000a0040a120981 */ /* 0x000ea8000c1e1900 */
[----:B------:R-:W3:Y:S04]  /*0800*/  @P1 LDG.E R22, desc[UR4][R10.64+0xb4] ;  /* 0x0000b4040a161981 */ /* 0x000ee8000c1e1900 */
[----:B------:R-:W4:Y:S04]  /*0810*/  @P2 LDG.E R26, desc[UR4][R10.64+0xc8] ;  /* 0x0000c8040a1a2981 */ /* 0x000f28000c1e1900 */
[----:B------:R-:W4:Y:S04]  /*0820*/  @P3 LDG.E R28, desc[UR4][R10.64+0xdc] ;  /* 0x0000dc040a1c3981 */ /* 0x000f28000c1e1900 */
[----:B------:R-:W4:Y:S04]  /*0830*/  @P0 LDG.E R23, desc[UR4][R10.64+0xa4] ;  /* 0x0000a4040a170981 */ /* 0x000f28000c1e1900 */
[----:B------:R-:W4:Y:S04]  /*0840*/  @P0 LDG.E R20, desc[UR4][R10.64+0xa8] ;  /* 0x0000a8040a140981 */ /* 0x000f28000c1e1900 */
[----:B------:R-:W4:Y:S04]  /*0850*/  @P4 LDG.E R25, desc[UR4][R10.64+0xf0] ;  /* 0x0000f0040a194981 */ /* 0x000f28000c1e1900 */
        /* <DEDUP_REMOVED lines=21> */
[----:B------:R-:W-:Y:S02]  /*09b0*/  LOP3.LUT P0, RZ, R24, 0x8000, RZ, 0xc0, !PT ;  /* 0x0000800018ff7812 */ /* 0x000fe4000780c0ff */
[----:B----4-:R-:W-:Y:S01]  /*09c0*/  @P5 LOP3.LUT R15, R15, R26, RZ, 0x3c, !PT ;  /* 0x0000001a0f0f5212 */ /* 0x010fe200078e3cff */
[----:B------:R-:W4:Y:S04]  /*09d0*/  @P3 LDG.E R24, desc[UR4][R10.64+0xe4] ;  /* 0x0000e4040a183981 */ /* 0x000f28000c1e1900 */
[----:B------:R-:W2:Y:S01]  /*09e0*/  @P6 LDG.E R26, desc[UR4][R10.64+0x118] ;  /* 0x000118040a1a6981 */ /* 0x000ea2000c1e1900 */
        /* <DEDUP_REMOVED lines=8> */
[----:B---3--:R-:W-:-:S03]  /*0a70*/  @P2 LOP3.LUT R3, R3, R22, RZ, 0x3c, !PT ;  /* 0x0000001603032212 */ /* 0x008fc600078e3cff */
[----:B------:R-:W3:Y:S01]  /*0a80*/  @P4 LDG.E R22, desc[UR4][R10.64+0x100] ;  /* 0x000100040a164981 */ /* 0x000ee2000c1e1900 */
[----:B--2---:R-:W-:-:S03]  /*0a90*/  @P6 LOP3.LUT R15, R15, R26, RZ, 0x3c, !PT ;  /* 0x0000001a0f0f6212 */ /* 0x004fc600078e3cff */
[----:B------:R-:W2:Y:S01]  /*0aa0*/  @P0 LDG.E R26, desc[UR4][R10.64+0x12c] ;  /* 0x00012c040a1a0981 */ /* 0x000ea2000c1e1900 */
[----:B----4-:R-:W-:-:S03]  /*0ab0*/  @P2 LOP3.LUT R2, R2, R23, RZ, 0x3c, !PT ;  /* 0x0000001702022212 */ /* 0x010fc600078e3cff */
[----:B------:R-:W4:Y:S01]  /*0ac0*/  @P4 LDG.E R23, desc[UR4][R10.64+0xfc] ;  /* 0x0000fc040a174981 */ /* 0x000f22000c1e1900 */
[----:B------:R-:W-:-:S03]  /*0ad0*/  @P2 LOP3.LUT R5, R5, R20, RZ, 0x3c, !PT ;  /* 0x0000001405052212 */ /* 0x000fc600078e3cff */
[----:B------:R-:W4:Y:S01]  /*0ae0*/  @P4 LDG.E R20, desc[UR4][R10.64+0xf8] ;  /* 0x0000f8040a144981 */ /* 0x000f22000c1e1900 */
[----:B------:R-:W-:Y:S02]  /*0af0*/  @P3 LOP3.LUT R2, R2, R27, RZ, 0x3c, !PT ;  /* 0x0000001b02023212 */ /* 0x000fe400078e3cff */
[----:B------:R-:W-:Y:S01]  /*0b00*/  @P3 LOP3.LUT R4, R4, R25, RZ, 0x3c, !PT ;  /* 0x0000001904043212 */ /* 0x000fe200078e3cff */
[----:B------:R-:W4:Y:S01]  /*0b10*/  @P5 LDG.E R27, desc[UR4][R10.64+0x110] ;  /* 0x000110040a1b5981 */ /* 0x000f22000c1e1900 */
[----:B------:R-:W-:-:S03]  /*0b20*/  @P3 LOP3.LUT R5, R5, R24, RZ, 0x3c, !PT ;  /* 0x0000001805053212 */ /* 0x000fc600078e3cff */
[----:B------:R-:W4:Y:S04]  /*0b30*/  @P5 LDG.E R25, desc[UR4][R10.64+0x108] ;  /* 0x000108040a195981 */ /* 0x000f28000c1e1900 */
        /* <DEDUP_REMOVED lines=19> */
[----:B------:R-:W-:-:S05]  /*0c70*/  VIADD R19, R19, 0x10 ;  /* 0x0000001013137836 */ /* 0x000fca0000000000 */
[----:B------:R-:W-:Y:S02]  /*0c80*/  ISETP.NE.AND P1, PT, R19, 0x20, PT ;  /* 0x000000201300780c */ /* 0x000fe40003f25270 */
[----:B------:R-:W-:Y:S02]  /*0c90*/  @P5 LOP3.LUT R3, R3, R18, RZ, 0x3c, !PT ;  /* 0x0000001203035212 */ /* 0x000fe400078e3cff */
[----:B------:R-:W-:Y:S02]  /*0ca0*/  @P6 LOP3.LUT R4, R4, R21, RZ, 0x3c, !PT ;  /* 0x0000001504046212 */ /* 0x000fe400078e3cff */
[----:B---3--:R-:W-:-:S04]  /*0cb0*/  @P6 LOP3.LUT R3, R3, R22, RZ, 0x3c, !PT ;  /* 0x0000001603036212 */ /* 0x008fc800078e3cff */
[----:B--2---:R-:W-:Y:S02]  /*0cc0*/  @P0 LOP3.LUT R3, R3, R26, RZ, 0x3c, !PT ;  /* 0x0000001a03030212 */ /* 0x004fe400078e3cff */
[----:B----4-:R-:W-:Y:S02]  /*0cd0*/  @P6 LOP3.LUT R2, R2, R23, RZ, 0x3c, !PT ;  /* 0x0000001702026212 */ /* 0x010fe400078e3cff */
[----:B------:R-:W-:Y:S02]  /*0ce0*/  @P6 LOP3.LUT R5, R5, R20, RZ, 0x3c, !PT ;  /* 0x0000001405056212 */ /* 0x000fe400078e3cff */
[----:B------:R-:W-:Y:S02]  /*0cf0*/  @P0 LOP3.LUT R2, R2, R27, RZ, 0x3c, !PT ;  /* 0x0000001b02020212 */ /* 0x000fe400078e3cff */
[----:B------:R-:W-:Y:S02]  /*0d00*/  @P0 LOP3.LUT R4, R4, R25, RZ, 0x3c, !PT ;  /* 0x0000001904040212 */ /* 0x000fe400078e3cff */
[----:B------:R-:W-:Y:S01]  /*0d10*/  @P0 LOP3.LUT R5, R5, R24, RZ, 0x3c, !PT ;  /* 0x0000001805050212 */ /* 0x000fe200078e3cff */
[----:B------:R-:W-:Y:S06]  /*0d20*/  @P1 BRA `(.L_x_13) ;  /* 0xfffffff400481947 */ /* 0x000fec000383ffff */
[----:B------:R-:W-:-:S05]  /*0d30*/  VIADD R17, R17, 0x1 ;  /* 0x0000000111117836 */ /* 0x000fca0000000000 */
[----:B------:R-:W-:-:S13]  /*0d40*/  ISETP.NE.AND P0, PT, R17, 0x5, PT ;  /* 0x000000051100780c */ /* 0x000fda0003f05270 */
[----:B------:R-:W-:Y:S05]  /*0d50*/  @P0 BRA `(.L_x_14) ;  /* 0xfffffff400300947 */ /* 0x000fea000383ffff */
[----:B------:R0:W-:Y:S01]  /*0d60*/  STG.E.64 desc[UR4][R6.64+0x8], R4 ;  /* 0x0000080406007986 */ /* 0x0001e2000c101b04 */
[----:B------:R-:W-:Y:S01]  /*0d70*/  VIADD R14, R14, 0x1 ;  /* 0x000000010e0e7836 */ /* 0x000fe20000000000 */
[----:B------:R-:W-:Y:S02]  /*0d80*/  LOP3.LUT R11, R13, 0x3, RZ, 0xc0, !PT ;  /* 0x000000030d0b7812 */ /* 0x000fe400078ec0ff */
[----:B------:R0:W-:Y:S02]  /*0d90*/  STG.E.64 desc[UR4][R6.64+0x10], R2 ;  /* 0x0000100206007986 */ /* 0x0001e4000c101b04 */
[----:B------:R-:W-:Y:S02]  /*0da0*/  ISETP.GE.U32.AND P0, PT, R14, R11, PT ;  /* 0x0000000b0e00720c */ /* 0x000fe40003f06070 */
[----:B------:R0:W-:Y:S11]  /*0db0*/  STG.E desc[UR4][R6.64+0x4], R15 ;  /* 0x0000040f06007986 */ /* 0x0001f6000c101904 */
[----:B------:R-:W-:Y:S05]  /*0dc0*/  @!P0 BRA `(.L_x_15) ;  /* 0xfffffff400048947 */ /* 0x000fea000383ffff */
.L_x_12:
[----:B------:R-:W-:Y:S05]  /*0dd0*/  BSYNC.RECONVERGENT B1 ;  /* 0x0000000000017941 */ /* 0x000fea0003800200 */
.L_x_11:
[C---:B------:R-:W-:Y:S01]  /*0de0*/  ISETP.GT.U32.AND P0, PT, R13.reuse, 0x3, PT ;  /* 0x000000030d00780c */ /* 0x040fe20003f04070 */
[----:B------:R-:W-:Y:S01]  /*0df0*/  VIADD R12, R12, 0x1 ;  /* 0x000000010c0c7836 */ /* 0x000fe20000000000 */
[--C-:B------:R-:W-:Y:S02]  /*0e00*/  SHF.R.U64 R13, R13, 0x2, R0.reuse ;  /* 0x000000020d0d7819 */ /* 0x100fe40000001200 */
[----:B------:R-:W-:Y:S02]  /*0e10*/  ISETP.GT.U32.AND.EX P0, PT, R0, RZ, PT, P0 ;  /* 0x000000ff0000720c */ /* 0x000fe40003f04100 */
[----:B------:R-:W-:-:S11]  /*0e20*/  SHF.R.U32.HI R0, RZ, 0x2, R0 ;  /* 0x00000002ff007819 */ /* 0x000fd60000011600 */
[----:B------:R-:W-:Y:S05]  /*0e30*/  @P0 BRA `(.L_x_16) ;  /* 0xfffffff000c80947 */ /* 0x000fea000383ffff */
.L_x_10:
[----:B------:R-:W-:Y:S05]  /*0e40*/  BSYNC.RECONVERGENT B0 ;  /* 0x0000000000007941 */ /* 0x000fea0003800200 */
.L_x_9:
[----:B------:R-:W-:Y:S04]  /*0e50*/  STG.E.64 desc[UR4][R6.64+0x18], RZ ;  /* 0x000018ff06007986 */ /* 0x000fe8000c101b04 */
[----:B------:R-:W-:Y:S04]  /*0e60*/  STG.E desc[UR4][R6.64+0x20], RZ ;  /* 0x000020ff06007986 */ /* 0x000fe8000c101904 */
[----:B------:R-:W-:Y:S01]  /*0e70*/  STG.E.64 desc[UR4][R6.64+0x28], RZ ;  /* 0x000028ff06007986 */ /* 0x000fe2000c101b04 */
[----:B------:R-:W-:Y:S05]  /*0e80*/  EXIT ;  /* 0x000000000000794d */ /* 0x000fea0003800000 */
.L_x_17:
        /* <DEDUP_REMOVED lines=15> */
.L_x_21:


//--------------------- .nv.global.init           --------------------------
	.section	.nv.global.init,"aw",@progbits
	.align	4
.nv.global.init:
	.type		mrg32k3aM1SubSeq,@object
	.size		mrg32k3aM1SubSeq,(mrg32k3aM2SubSeq - mrg32k3aM1SubSeq)
mrg32k3aM1SubSeq:
        /*0000*/ 	.byte	0x0b, 0xcc, 0xee, 0x04, 0x73, 0x29, 0x8b, 0x6f, 0xf6, 0x53, 0x03, 0xf6, 0x23, 0xf6, 0xea, 0xda
        /* <DEDUP_REMOVED lines=125> */
	.type		mrg32k3aM2SubSeq,@object
	.size		mrg32k3aM2SubSeq,(mrg32k3aM1 - mrg32k3aM2SubSeq)
mrg32k3aM2SubSeq:
        /* <DEDUP_REMOVED lines=126> */
	.type		mrg32k3aM1,@object
	.size		mrg32k3aM1,(mrg32k3aM1Seq - mrg32k3aM1)
mrg32k3aM1:
        /* <DEDUP_REMOVED lines=144> */
	.type		mrg32k3aM1Seq,@object
	.size		mrg32k3aM1Seq,(mrg32k3aM2 - mrg32k3aM1Seq)
mrg32k3aM1Seq:
        /* <DEDUP_REMOVED lines=144> */
	.type		mrg32k3aM2,@object
	.size		mrg32k3aM2,(mrg32k3aM2Seq - mrg32k3aM2)
mrg32k3aM2:
        /* <DEDUP_REMOVED lines=144> */
	.type		mrg32k3aM2Seq,@object
	.size		mrg32k3aM2Seq,(precalc_xorwow_matrix - mrg32k3aM2Seq)
mrg32k3aM2Seq:
        /* <DEDUP_REMOVED lines=144> */
	.type		precalc_xorwow_matrix,@object
	.size		precalc_xorwow_matrix,(precalc_xorwow_offset_matrix - precalc_xorwow_matrix)
precalc_xorwow_matrix:
        /* <DEDUP_REMOVED lines=6400> */
	.type		precalc_xorwow_offset_matrix,@object
	.size		precalc_xorwow_offset_matrix,(.L_1 - precalc_xorwow_offset_matrix)
precalc_xorwow_offset_matrix:
        /* <DEDUP_REMOVED lines=6400> */
.L_1:


//--------------------- .nv.shared.reserved.0     --------------------------
	.section	.nv.shared.reserved.0,"aw",@nobits
	.weak		__nv_reservedSMEM_offset_0_alias
	.size		__nv_reservedSMEM_offset_0_alias, 0, 64
	.other		__nv_reservedSMEM_offset_0_alias,@"STO_CUDA_RESERVED_SHARED STV_DEFAULT"
__nv_reservedSMEM_offset_0_alias:
	.zero		0
	.zero		64


//--------------------- .nv.constant0._Z6evolviP17curandStateXORWOWPf --------------------------
	.section	.nv.constant0._Z6evolviP17curandStateXORWOWPf,"a",@progbits
	.sectionflags	@""
	.align	4
.nv.constant0._Z6evolviP17curandStateXORWOWPf:
	.zero		912


//--------------------- .nv.constant0._Z11inizializzaPf --------------------------
	.section	.nv.constant0._Z11inizializzaPf,"a",@progbits
	.sectionflags	@""
	.align	4
.nv.constant0._Z11inizializzaPf:
	.zero		904


//--------------------- .nv.constant0._Z19setup_random_kernelP17curandStateXORWOW --------------------------
	.section	.nv.constant0._Z19setup_random_kernelP17curandStateXORWOW,"a",@progbits
	.sectionflags	@""
	.align	4
.nv.constant0._Z19setup_random_kernelP17curandStateXORWOW:
	.zero		904


//--------------------- SYMBOLS --------------------------

	.type		.nv.reservedSmem.offset0,@object
	.size		.nv.reservedSmem.offset0,0x4
